//
// Generated by NVIDIA NVVM Compiler
//
// Compiler Build ID: CL-36424714
// Cuda compilation tools, release 13.0, V13.0.88
// Based on NVVM 20.0.0
//

.version 9.0
.target sm_100
.address_size 64

	// .globl	add_scalar_f32
.func  (.param .b64 func_retval0) __internal_accurate_pow
(
	.param .b64 __internal_accurate_pow_param_0,
	.param .b64 __internal_accurate_pow_param_1
)
;

.visible .entry add_scalar_f32(
	.param .u64 .ptr .align 1 add_scalar_f32_param_0,
	.param .f32 add_scalar_f32_param_1,
	.param .u64 .ptr .align 1 add_scalar_f32_param_2,
	.param .u32 add_scalar_f32_param_3
)
{
	.reg .pred 	%p<2>;
	.reg .b32 	%r<6>;
	.reg .b32 	%f<4>;
	.reg .b64 	%rd<8>;

	ld.param.u64 	%rd1, [add_scalar_f32_param_0];
	ld.param.f32 	%f1, [add_scalar_f32_param_1];
	ld.param.u64 	%rd2, [add_scalar_f32_param_2];
	ld.param.u32 	%r2, [add_scalar_f32_param_3];
	mov.u32 	%r3, %ctaid.x;
	mov.u32 	%r4, %ntid.x;
	mov.u32 	%r5, %tid.x;
	mad.lo.s32 	%r1, %r3, %r4, %r5;
	setp.ge.u32 	%p1, %r1, %r2;
	@%p1 bra 	$L__BB0_2;
	cvta.to.global.u64 	%rd3, %rd1;
	cvta.to.global.u64 	%rd4, %rd2;
	mul.wide.u32 	%rd5, %r1, 4;
	add.s64 	%rd6, %rd3, %rd5;
	ld.global.f32 	%f2, [%rd6];
	add.f32 	%f3, %f1, %f2;
	add.s64 	%rd7, %rd4, %rd5;
	st.global.f32 	[%rd7], %f3;
$L__BB0_2:
	ret;

}
	// .globl	sub_scalar_f32
.visible .entry sub_scalar_f32(
	.param .u64 .ptr .align 1 sub_scalar_f32_param_0,
	.param .f32 sub_scalar_f32_param_1,
	.param .u64 .ptr .align 1 sub_scalar_f32_param_2,
	.param .u32 sub_scalar_f32_param_3
)
{
	.reg .pred 	%p<2>;
	.reg .b32 	%r<6>;
	.reg .b32 	%f<4>;
	.reg .b64 	%rd<8>;

	ld.param.u64 	%rd1, [sub_scalar_f32_param_0];
	ld.param.f32 	%f1, [sub_scalar_f32_param_1];
	ld.param.u64 	%rd2, [sub_scalar_f32_param_2];
	ld.param.u32 	%r2, [sub_scalar_f32_param_3];
	mov.u32 	%r3, %ctaid.x;
	mov.u32 	%r4, %ntid.x;
	mov.u32 	%r5, %tid.x;
	mad.lo.s32 	%r1, %r3, %r4, %r5;
	setp.ge.u32 	%p1, %r1, %r2;
	@%p1 bra 	$L__BB1_2;
	cvta.to.global.u64 	%rd3, %rd1;
	cvta.to.global.u64 	%rd4, %rd2;
	mul.wide.u32 	%rd5, %r1, 4;
	add.s64 	%rd6, %rd3, %rd5;
	ld.global.f32 	%f2, [%rd6];
	sub.f32 	%f3, %f2, %f1;
	add.s64 	%rd7, %rd4, %rd5;
	st.global.f32 	[%rd7], %f3;
$L__BB1_2:
	ret;

}
	// .globl	mul_scalar_f32
.visible .entry mul_scalar_f32(
	.param .u64 .ptr .align 1 mul_scalar_f32_param_0,
	.param .f32 mul_scalar_f32_param_1,
	.param .u64 .ptr .align 1 mul_scalar_f32_param_2,
	.param .u32 mul_scalar_f32_param_3
)
{
	.reg .pred 	%p<2>;
	.reg .b32 	%r<6>;
	.reg .b32 	%f<4>;
	.reg .b64 	%rd<8>;

	ld.param.u64 	%rd1, [mul_scalar_f32_param_0];
	ld.param.f32 	%f1, [mul_scalar_f32_param_1];
	ld.param.u64 	%rd2, [mul_scalar_f32_param_2];
	ld.param.u32 	%r2, [mul_scalar_f32_param_3];
	mov.u32 	%r3, %ctaid.x;
	mov.u32 	%r4, %ntid.x;
	mov.u32 	%r5, %tid.x;
	mad.lo.s32 	%r1, %r3, %r4, %r5;
	setp.ge.u32 	%p1, %r1, %r2;
	@%p1 bra 	$L__BB2_2;
	cvta.to.global.u64 	%rd3, %rd1;
	cvta.to.global.u64 	%rd4, %rd2;
	mul.wide.u32 	%rd5, %r1, 4;
	add.s64 	%rd6, %rd3, %rd5;
	ld.global.f32 	%f2, [%rd6];
	mul.f32 	%f3, %f1, %f2;
	add.s64 	%rd7, %rd4, %rd5;
	st.global.f32 	[%rd7], %f3;
$L__BB2_2:
	ret;

}
	// .globl	div_scalar_f32
.visible .entry div_scalar_f32(
	.param .u64 .ptr .align 1 div_scalar_f32_param_0,
	.param .f32 div_scalar_f32_param_1,
	.param .u64 .ptr .align 1 div_scalar_f32_param_2,
	.param .u32 div_scalar_f32_param_3
)
{
	.reg .pred 	%p<2>;
	.reg .b32 	%r<6>;
	.reg .b32 	%f<4>;
	.reg .b64 	%rd<8>;

	ld.param.u64 	%rd1, [div_scalar_f32_param_0];
	ld.param.f32 	%f1, [div_scalar_f32_param_1];
	ld.param.u64 	%rd2, [div_scalar_f32_param_2];
	ld.param.u32 	%r2, [div_scalar_f32_param_3];
	mov.u32 	%r3, %ctaid.x;
	mov.u32 	%r4, %ntid.x;
	mov.u32 	%r5, %tid.x;
	mad.lo.s32 	%r1, %r3, %r4, %r5;
	setp.ge.u32 	%p1, %r1, %r2;
	@%p1 bra 	$L__BB3_2;
	cvta.to.global.u64 	%rd3, %rd1;
	cvta.to.global.u64 	%rd4, %rd2;
	mul.wide.u32 	%rd5, %r1, 4;
	add.s64 	%rd6, %rd3, %rd5;
	ld.global.f32 	%f2, [%rd6];
	div.rn.f32 	%f3, %f2, %f1;
	add.s64 	%rd7, %rd4, %rd5;
	st.global.f32 	[%rd7], %f3;
$L__BB3_2:
	ret;

}
	// .globl	pow_scalar_f32
.visible .entry pow_scalar_f32(
	.param .u64 .ptr .align 1 pow_scalar_f32_param_0,
	.param .f32 pow_scalar_f32_param_1,
	.param .u64 .ptr .align 1 pow_scalar_f32_param_2,
	.param .u32 pow_scalar_f32_param_3
)
{
	.reg .pred 	%p<23>;
	.reg .b32 	%r<20>;
	.reg .b32 	%f<77>;
	.reg .b64 	%rd<9>;

	ld.param.u64 	%rd1, [pow_scalar_f32_param_0];
	ld.param.f32 	%f10, [pow_scalar_f32_param_1];
	ld.param.u64 	%rd2, [pow_scalar_f32_param_2];
	ld.param.u32 	%r2, [pow_scalar_f32_param_3];
	mov.u32 	%r3, %ctaid.x;
	mov.u32 	%r4, %ntid.x;
	mov.u32 	%r5, %tid.x;
	mad.lo.s32 	%r1, %r3, %r4, %r5;
	setp.ge.u32 	%p1, %r1, %r2;
	mov.f32 	%f76, 0f3F800000;
	@%p1 bra 	$L__BB4_10;
	cvta.to.global.u64 	%rd3, %rd1;
	mul.wide.u32 	%rd4, %r1, 4;
	add.s64 	%rd5, %rd3, %rd4;
	ld.global.f32 	%f1, [%rd5];
	mul.f32 	%f12, %f10, 0f3F000000;
	cvt.rzi.f32.f32 	%f13, %f12;
	add.f32 	%f14, %f13, %f13;
	sub.f32 	%f15, %f10, %f14;
	abs.f32 	%f2, %f15;
	abs.f32 	%f3, %f1;
	setp.lt.f32 	%p2, %f3, 0f00800000;
	mul.f32 	%f16, %f3, 0f4B800000;
	selp.f32 	%f17, %f16, %f3, %p2;
	selp.f32 	%f18, 0fC1C00000, 0f00000000, %p2;
	mov.b32 	%r6, %f17;
	add.s32 	%r7, %r6, -1060439283;
	and.b32  	%r8, %r7, -8388608;
	sub.s32 	%r9, %r6, %r8;
	mov.b32 	%f19, %r9;
	cvt.rn.f32.s32 	%f20, %r8;
	fma.rn.f32 	%f21, %f20, 0f34000000, %f18;
	add.f32 	%f22, %f19, 0fBF800000;
	add.f32 	%f23, %f19, 0f3F800000;
	rcp.approx.ftz.f32 	%f24, %f23;
	add.f32 	%f25, %f22, %f22;
	mul.f32 	%f26, %f25, %f24;
	mul.f32 	%f27, %f26, %f26;
	sub.f32 	%f28, %f22, %f26;
	add.f32 	%f29, %f28, %f28;
	neg.f32 	%f30, %f26;
	fma.rn.f32 	%f31, %f30, %f22, %f29;
	mul.rn.f32 	%f32, %f24, %f31;
	fma.rn.f32 	%f33, %f27, 0f3A2C32E4, 0f3B52E7DB;
	fma.rn.f32 	%f34, %f33, %f27, 0f3C93BB73;
	fma.rn.f32 	%f35, %f34, %f27, 0f3DF6384F;
	mul.rn.f32 	%f36, %f35, %f27;
	fma.rn.f32 	%f37, %f26, 0f3FB8AA3B, %f21;
	sub.f32 	%f38, %f21, %f37;
	fma.rn.f32 	%f39, %f26, 0f3FB8AA3B, %f38;
	fma.rn.f32 	%f40, %f32, 0f3FB8AA3B, %f39;
	fma.rn.f32 	%f41, %f26, 0f32A55E34, %f40;
	mul.f32 	%f42, %f36, 0f40400000;
	fma.rn.f32 	%f43, %f42, %f32, %f41;
	fma.rn.f32 	%f44, %f36, %f26, %f43;
	add.rn.f32 	%f45, %f37, %f44;
	neg.f32 	%f46, %f37;
	add.rn.f32 	%f47, %f45, %f46;
	neg.f32 	%f48, %f47;
	add.rn.f32 	%f49, %f44, %f48;
	mul.rn.f32 	%f50, %f45, %f10;
	neg.f32 	%f51, %f50;
	fma.rn.f32 	%f52, %f45, %f10, %f51;
	fma.rn.f32 	%f53, %f49, %f10, %f52;
	cvt.rni.f32.f32 	%f54, %f50;
	sub.f32 	%f55, %f50, %f54;
	add.f32 	%f56, %f55, %f53;
	fma.rn.f32 	%f57, %f56, 0f391FCB8E, 0f3AAF85ED;
	fma.rn.f32 	%f58, %f57, %f56, 0f3C1D9856;
	fma.rn.f32 	%f59, %f58, %f56, 0f3D6357BB;
	fma.rn.f32 	%f60, %f59, %f56, 0f3E75FDEC;
	fma.rn.f32 	%f61, %f60, %f56, 0f3F317218;
	fma.rn.f32 	%f62, %f61, %f56, 0f3F800000;
	cvt.rzi.s32.f32 	%r10, %f54;
	setp.gt.f32 	%p3, %f54, 0f00000000;
	selp.b32 	%r11, 0, -2097152000, %p3;
	add.s32 	%r12, %r11, 2130706432;
	mov.b32 	%f63, %r12;
	mul.f32 	%f64, %f62, %f63;
	shl.b32 	%r13, %r10, 23;
	sub.s32 	%r14, %r13, %r11;
	mov.b32 	%f65, %r14;
	mul.f32 	%f66, %f64, %f65;
	abs.f32 	%f67, %f50;
	setp.gt.f32 	%p4, %f67, 0f43180000;
	setp.lt.f32 	%p5, %f50, 0f00000000;
	selp.f32 	%f68, 0f00000000, 0f7F800000, %p5;
	selp.f32 	%f4, %f68, %f66, %p4;
	setp.eq.f32 	%p6, %f1, 0f3F800000;
	setp.eq.f32 	%p7, %f10, 0f00000000;
	or.pred  	%p8, %p7, %p6;
	@%p8 bra 	$L__BB4_9;
	setp.num.f32 	%p9, %f3, %f3;
	abs.f32 	%f69, %f10;
	setp.num.f32 	%p10, %f69, %f69;
	and.pred  	%p11, %p9, %p10;
	@%p11 bra 	$L__BB4_4;
	add.rn.f32 	%f76, %f1, %f10;
	bra.uni 	$L__BB4_9;
$L__BB4_4:
	setp.neu.f32 	%p12, %f1, 0f00000000;
	setp.neu.f32 	%p13, %f3, 0f7F800000;
	and.pred  	%p14, %p12, %p13;
	@%p14 bra 	$L__BB4_6;
	setp.neu.f32 	%p21, %f2, 0f3F800000;
	add.f32 	%f74, %f1, %f1;
	mov.b32 	%r15, %f74;
	setp.lt.f32 	%p22, %f10, 0f00000000;
	xor.b32  	%r16, %r15, 2139095040;
	selp.b32 	%r17, %r16, %r15, %p22;
	and.b32  	%r18, %r17, 2147483647;
	selp.b32 	%r19, %r18, %r17, %p21;
	mov.b32 	%f76, %r19;
	bra.uni 	$L__BB4_9;
$L__BB4_6:
	setp.eq.f32 	%p15, %f1, 0fBF800000;
	setp.eq.f32 	%p16, %f69, 0f7F800000;
	and.pred  	%p17, %p15, %p16;
	@%p17 bra 	$L__BB4_9;
	setp.geu.f32 	%p18, %f1, 0f00000000;
	mov.f32 	%f76, %f4;
	@%p18 bra 	$L__BB4_9;
	setp.neu.f32 	%p19, %f2, 0f3F800000;
	neg.f32 	%f71, %f4;
	selp.f32 	%f72, %f4, %f71, %p19;
	cvt.rmi.f32.f32 	%f73, %f10;
	setp.neu.f32 	%p20, %f10, %f73;
	selp.f32 	%f76, 0f7FFFFFFF, %f72, %p20;
$L__BB4_9:
	cvta.to.global.u64 	%rd6, %rd2;
	add.s64 	%rd8, %rd6, %rd4;
	st.global.f32 	[%rd8], %f76;
$L__BB4_10:
	ret;

}
	// .globl	add_scalar_f64
.visible .entry add_scalar_f64(
	.param .u64 .ptr .align 1 add_scalar_f64_param_0,
	.param .f64 add_scalar_f64_param_1,
	.param .u64 .ptr .align 1 add_scalar_f64_param_2,
	.param .u32 add_scalar_f64_param_3
)
{
	.reg .pred 	%p<2>;
	.reg .b32 	%r<6>;
	.reg .b64 	%rd<8>;
	.reg .b64 	%fd<4>;

	ld.param.u64 	%rd1, [add_scalar_f64_param_0];
	ld.param.f64 	%fd1, [add_scalar_f64_param_1];
	ld.param.u64 	%rd2, [add_scalar_f64_param_2];
	ld.param.u32 	%r2, [add_scalar_f64_param_3];
	mov.u32 	%r3, %ctaid.x;
	mov.u32 	%r4, %ntid.x;
	mov.u32 	%r5, %tid.x;
	mad.lo.s32 	%r1, %r3, %r4, %r5;
	setp.ge.u32 	%p1, %r1, %r2;
	@%p1 bra 	$L__BB5_2;
	cvta.to.global.u64 	%rd3, %rd1;
	cvta.to.global.u64 	%rd4, %rd2;
	mul.wide.u32 	%rd5, %r1, 8;
	add.s64 	%rd6, %rd3, %rd5;
	ld.global.f64 	%fd2, [%rd6];
	add.f64 	%fd3, %fd1, %fd2;
	add.s64 	%rd7, %rd4, %rd5;
	st.global.f64 	[%rd7], %fd3;
$L__BB5_2:
	ret;

}
	// .globl	sub_scalar_f64
.visible .entry sub_scalar_f64(
	.param .u64 .ptr .align 1 sub_scalar_f64_param_0,
	.param .f64 sub_scalar_f64_param_1,
	.param .u64 .ptr .align 1 sub_scalar_f64_param_2,
	.param .u32 sub_scalar_f64_param_3
)
{
	.reg .pred 	%p<2>;
	.reg .b32 	%r<6>;
	.reg .b64 	%rd<8>;
	.reg .b64 	%fd<4>;

	ld.param.u64 	%rd1, [sub_scalar_f64_param_0];
	ld.param.f64 	%fd1, [sub_scalar_f64_param_1];
	ld.param.u64 	%rd2, [sub_scalar_f64_param_2];
	ld.param.u32 	%r2, [sub_scalar_f64_param_3];
	mov.u32 	%r3, %ctaid.x;
	mov.u32 	%r4, %ntid.x;
	mov.u32 	%r5, %tid.x;
	mad.lo.s32 	%r1, %r3, %r4, %r5;
	setp.ge.u32 	%p1, %r1, %r2;
	@%p1 bra 	$L__BB6_2;
	cvta.to.global.u64 	%rd3, %rd1;
	cvta.to.global.u64 	%rd4, %rd2;
	mul.wide.u32 	%rd5, %r1, 8;
	add.s64 	%rd6, %rd3, %rd5;
	ld.global.f64 	%fd2, [%rd6];
	sub.f64 	%fd3, %fd2, %fd1;
	add.s64 	%rd7, %rd4, %rd5;
	st.global.f64 	[%rd7], %fd3;
$L__BB6_2:
	ret;

}
	// .globl	mul_scalar_f64
.visible .entry mul_scalar_f64(
	.param .u64 .ptr .align 1 mul_scalar_f64_param_0,
	.param .f64 mul_scalar_f64_param_1,
	.param .u64 .ptr .align 1 mul_scalar_f64_param_2,
	.param .u32 mul_scalar_f64_param_3
)
{
	.reg .pred 	%p<2>;
	.reg .b32 	%r<6>;
	.reg .b64 	%rd<8>;
	.reg .b64 	%fd<4>;

	ld.param.u64 	%rd1, [mul_scalar_f64_param_0];
	ld.param.f64 	%fd1, [mul_scalar_f64_param_1];
	ld.param.u64 	%rd2, [mul_scalar_f64_param_2];
	ld.param.u32 	%r2, [mul_scalar_f64_param_3];
	mov.u32 	%r3, %ctaid.x;
	mov.u32 	%r4, %ntid.x;
	mov.u32 	%r5, %tid.x;
	mad.lo.s32 	%r1, %r3, %r4, %r5;
	setp.ge.u32 	%p1, %r1, %r2;
	@%p1 bra 	$L__BB7_2;
	cvta.to.global.u64 	%rd3, %rd1;
	cvta.to.global.u64 	%rd4, %rd2;
	mul.wide.u32 	%rd5, %r1, 8;
	add.s64 	%rd6, %rd3, %rd5;
	ld.global.f64 	%fd2, [%rd6];
	mul.f64 	%fd3, %fd1, %fd2;
	add.s64 	%rd7, %rd4, %rd5;
	st.global.f64 	[%rd7], %fd3;
$L__BB7_2:
	ret;

}
	// .globl	div_scalar_f64
.visible .entry div_scalar_f64(
	.param .u64 .ptr .align 1 div_scalar_f64_param_0,
	.param .f64 div_scalar_f64_param_1,
	.param .u64 .ptr .align 1 div_scalar_f64_param_2,
	.param .u32 div_scalar_f64_param_3
)
{
	.reg .pred 	%p<2>;
	.reg .b32 	%r<6>;
	.reg .b64 	%rd<8>;
	.reg .b64 	%fd<4>;

	ld.param.u64 	%rd1, [div_scalar_f64_param_0];
	ld.param.f64 	%fd1, [div_scalar_f64_param_1];
	ld.param.u64 	%rd2, [div_scalar_f64_param_2];
	ld.param.u32 	%r2, [div_scalar_f64_param_3];
	mov.u32 	%r3, %ctaid.x;
	mov.u32 	%r4, %ntid.x;
	mov.u32 	%r5, %tid.x;
	mad.lo.s32 	%r1, %r3, %r4, %r5;
	setp.ge.u32 	%p1, %r1, %r2;
	@%p1 bra 	$L__BB8_2;
	cvta.to.global.u64 	%rd3, %rd1;
	cvta.to.global.u64 	%rd4, %rd2;
	mul.wide.u32 	%rd5, %r1, 8;
	add.s64 	%rd6, %rd3, %rd5;
	ld.global.f64 	%fd2, [%rd6];
	div.rn.f64 	%fd3, %fd2, %fd1;
	add.s64 	%rd7, %rd4, %rd5;
	st.global.f64 	[%rd7], %fd3;
$L__BB8_2:
	ret;

}
	// .globl	pow_scalar_f64
.visible .entry pow_scalar_f64(
	.param .u64 .ptr .align 1 pow_scalar_f64_param_0,
	.param .f64 pow_scalar_f64_param_1,
	.param .u64 .ptr .align 1 pow_scalar_f64_param_2,
	.param .u32 pow_scalar_f64_param_3
)
{
	.reg .pred 	%p<24>;
	.reg .b32 	%r<29>;
	.reg .b64 	%rd<11>;
	.reg .b64 	%fd<25>;

	ld.param.u64 	%rd2, [pow_scalar_f64_param_0];
	ld.param.f64 	%fd10, [pow_scalar_f64_param_1];
	ld.param.u64 	%rd3, [pow_scalar_f64_param_2];
	ld.param.u32 	%r4, [pow_scalar_f64_param_3];
	mov.u32 	%r5, %ctaid.x;
	mov.u32 	%r6, %ntid.x;
	mov.u32 	%r7, %tid.x;
	mad.lo.s32 	%r1, %r5, %r6, %r7;
	setp.ge.u32 	%p4, %r1, %r4;
	@%p4 bra 	$L__BB9_12;
	cvta.to.global.u64 	%rd4, %rd2;
	mul.wide.u32 	%rd5, %r1, 8;
	add.s64 	%rd6, %rd4, %rd5;
	ld.global.f64 	%fd1, [%rd6];
	{
	.reg .b32 %temp; 
	mov.b64 	{%temp, %r2}, %fd1;
	}
	{
	.reg .b32 %temp; 
	mov.b64 	{%temp, %r3}, %fd10;
	}
	shr.u32 	%r8, %r3, 20;
	and.b32  	%r9, %r8, 2047;
	add.s32 	%r10, %r9, -1012;
	mov.b64 	%rd7, %fd10;
	shl.b64 	%rd1, %rd7, %r10;
	setp.eq.s64 	%p3, %rd1, -9223372036854775808;
	abs.f64 	%fd2, %fd1;
	setp.neu.f64 	%p5, %fd1, 0d0000000000000000;
	@%p5 bra 	$L__BB9_3;
	setp.eq.s64 	%p8, %rd1, -9223372036854775808;
	abs.f64 	%fd18, %fd10;
	setp.neu.f64 	%p9, %fd18, 0d3FE0000000000000;
	and.pred  	%p3, %p9, %p8;
	selp.b32 	%r11, %r2, 0, %p3;
	setp.lt.s32 	%p10, %r3, 0;
	or.b32  	%r12, %r11, 2146435072;
	selp.b32 	%r13, %r12, %r11, %p10;
	mov.b32 	%r14, 0;
	mov.b64 	%fd24, {%r14, %r13};
	bra.uni 	$L__BB9_4;
$L__BB9_3:
	{ // callseq 0, 0
	.param .b64 param0;
	st.param.f64 	[param0], %fd2;
	.param .b64 param1;
	st.param.f64 	[param1], %fd10;
	.param .b64 retval0;
	call.uni (retval0), 
	__internal_accurate_pow, 
	(
	param0, 
	param1
	);
	ld.param.f64 	%fd11, [retval0];
	} // callseq 0
	setp.lt.s32 	%p6, %r2, 0;
	cvt.rzi.f64.f64 	%fd13, %fd10;
	setp.neu.f64 	%p7, %fd10, %fd13;
	neg.f64 	%fd14, %fd11;
	selp.f64 	%fd15, %fd14, %fd11, %p3;
	selp.f64 	%fd16, %fd15, %fd11, %p6;
	selp.f64 	%fd17, 0dFFF8000000000000, %fd16, %p6;
	selp.f64 	%fd24, %fd17, %fd16, %p7;
$L__BB9_4:
	add.f64 	%fd19, %fd10, %fd1;
	{
	.reg .b32 %temp; 
	mov.b64 	{%temp, %r15}, %fd19;
	}
	and.b32  	%r16, %r15, 2146435072;
	setp.ne.s32 	%p11, %r16, 2146435072;
	@%p11 bra 	$L__BB9_11;
	setp.num.f64 	%p12, %fd1, %fd10;
	@%p12 bra 	$L__BB9_7;
	add.rn.f64 	%fd24, %fd1, %fd10;
	bra.uni 	$L__BB9_11;
$L__BB9_7:
	abs.f64 	%fd20, %fd10;
	setp.neu.f64 	%p13, %fd20, 0d7FF0000000000000;
	@%p13 bra 	$L__BB9_9;
	setp.gt.f64 	%p18, %fd2, 0d3FF0000000000000;
	selp.b32 	%r24, 2146435072, 0, %p18;
	setp.lt.s32 	%p19, %r3, 0;
	xor.b32  	%r25, %r24, 2146435072;
	selp.b32 	%r26, %r25, %r24, %p19;
	setp.eq.f64 	%p20, %fd1, 0dBFF0000000000000;
	selp.b32 	%r27, 1072693248, %r26, %p20;
	mov.b32 	%r28, 0;
	mov.b64 	%fd24, {%r28, %r27};
	bra.uni 	$L__BB9_11;
$L__BB9_9:
	setp.neu.f64 	%p14, %fd2, 0d7FF0000000000000;
	@%p14 bra 	$L__BB9_11;
	setp.lt.s32 	%p15, %r2, 0;
	setp.lt.s32 	%p16, %r3, 0;
	selp.b32 	%r17, 0, 2146435072, %p16;
	and.b32  	%r18, %r3, 2147483647;
	setp.ne.s32 	%p17, %r18, 1071644672;
	or.b32  	%r19, %r17, -2147483648;
	selp.b32 	%r20, %r19, %r17, %p17;
	selp.b32 	%r21, %r20, %r17, %p3;
	selp.b32 	%r22, %r21, %r17, %p15;
	mov.b32 	%r23, 0;
	mov.b64 	%fd24, {%r23, %r22};
$L__BB9_11:
	setp.eq.f64 	%p21, %fd1, 0d3FF0000000000000;
	setp.eq.f64 	%p22, %fd10, 0d0000000000000000;
	selp.f64 	%fd21, 0d3FF0000000000000, %fd24, %p21;
	selp.f64 	%fd22, 0d3FF0000000000000, %fd21, %p22;
	cvta.to.global.u64 	%rd8, %rd3;
	add.s64 	%rd10, %rd8, %rd5;
	st.global.f64 	[%rd10], %fd22;
$L__BB9_12:
	ret;

}
	// .globl	add_scalar_i32
.visible .entry add_scalar_i32(
	.param .u64 .ptr .align 1 add_scalar_i32_param_0,
	.param .u32 add_scalar_i32_param_1,
	.param .u64 .ptr .align 1 add_scalar_i32_param_2,
	.param .u32 add_scalar_i32_param_3
)
{
	.reg .pred 	%p<2>;
	.reg .b32 	%r<9>;
	.reg .b64 	%rd<8>;

	ld.param.u64 	%rd1, [add_scalar_i32_param_0];
	ld.param.u32 	%r2, [add_scalar_i32_param_1];
	ld.param.u64 	%rd2, [add_scalar_i32_param_2];
	ld.param.u32 	%r3, [add_scalar_i32_param_3];
	mov.u32 	%r4, %ctaid.x;
	mov.u32 	%r5, %ntid.x;
	mov.u32 	%r6, %tid.x;
	mad.lo.s32 	%r1, %r4, %r5, %r6;
	setp.ge.u32 	%p1, %r1, %r3;
	@%p1 bra 	$L__BB10_2;
	cvta.to.global.u64 	%rd3, %rd1;
	cvta.to.global.u64 	%rd4, %rd2;
	mul.wide.u32 	%rd5, %r1, 4;
	add.s64 	%rd6, %rd3, %rd5;
	ld.global.u32 	%r7, [%rd6];
	add.s32 	%r8, %r7, %r2;
	add.s64 	%rd7, %rd4, %rd5;
	st.global.u32 	[%rd7], %r8;
$L__BB10_2:
	ret;

}
	// .globl	sub_scalar_i32
.visible .entry sub_scalar_i32(
	.param .u64 .ptr .align 1 sub_scalar_i32_param_0,
	.param .u32 sub_scalar_i32_param_1,
	.param .u64 .ptr .align 1 sub_scalar_i32_param_2,
	.param .u32 sub_scalar_i32_param_3
)
{
	.reg .pred 	%p<2>;
	.reg .b32 	%r<9>;
	.reg .b64 	%rd<8>;

	ld.param.u64 	%rd1, [sub_scalar_i32_param_0];
	ld.param.u32 	%r2, [sub_scalar_i32_param_1];
	ld.param.u64 	%rd2, [sub_scalar_i32_param_2];
	ld.param.u32 	%r3, [sub_scalar_i32_param_3];
	mov.u32 	%r4, %ctaid.x;
	mov.u32 	%r5, %ntid.x;
	mov.u32 	%r6, %tid.x;
	mad.lo.s32 	%r1, %r4, %r5, %r6;
	setp.ge.u32 	%p1, %r1, %r3;
	@%p1 bra 	$L__BB11_2;
	cvta.to.global.u64 	%rd3, %rd1;
	cvta.to.global.u64 	%rd4, %rd2;
	mul.wide.u32 	%rd5, %r1, 4;
	add.s64 	%rd6, %rd3, %rd5;
	ld.global.u32 	%r7, [%rd6];
	sub.s32 	%r8, %r7, %r2;
	add.s64 	%rd7, %rd4, %rd5;
	st.global.u32 	[%rd7], %r8;
$L__BB11_2:
	ret;

}
	// .globl	mul_scalar_i32
.visible .entry mul_scalar_i32(
	.param .u64 .ptr .align 1 mul_scalar_i32_param_0,
	.param .u32 mul_scalar_i32_param_1,
	.param .u64 .ptr .align 1 mul_scalar_i32_param_2,
	.param .u32 mul_scalar_i32_param_3
)
{
	.reg .pred 	%p<2>;
	.reg .b32 	%r<9>;
	.reg .b64 	%rd<8>;

	ld.param.u64 	%rd1, [mul_scalar_i32_param_0];
	ld.param.u32 	%r2, [mul_scalar_i32_param_1];
	ld.param.u64 	%rd2, [mul_scalar_i32_param_2];
	ld.param.u32 	%r3, [mul_scalar_i32_param_3];
	mov.u32 	%r4, %ctaid.x;
	mov.u32 	%r5, %ntid.x;
	mov.u32 	%r6, %tid.x;
	mad.lo.s32 	%r1, %r4, %r5, %r6;
	setp.ge.u32 	%p1, %r1, %r3;
	@%p1 bra 	$L__BB12_2;
	cvta.to.global.u64 	%rd3, %rd1;
	cvta.to.global.u64 	%rd4, %rd2;
	mul.wide.u32 	%rd5, %r1, 4;
	add.s64 	%rd6, %rd3, %rd5;
	ld.global.u32 	%r7, [%rd6];
	mul.lo.s32 	%r8, %r7, %r2;
	add.s64 	%rd7, %rd4, %rd5;
	st.global.u32 	[%rd7], %r8;
$L__BB12_2:
	ret;

}
	// .globl	div_scalar_i32
.visible .entry div_scalar_i32(
	.param .u64 .ptr .align 1 div_scalar_i32_param_0,
	.param .u32 div_scalar_i32_param_1,
	.param .u64 .ptr .align 1 div_scalar_i32_param_2,
	.param .u32 div_scalar_i32_param_3
)
{
	.reg .pred 	%p<2>;
	.reg .b32 	%r<9>;
	.reg .b64 	%rd<8>;

	ld.param.u64 	%rd1, [div_scalar_i32_param_0];
	ld.param.u32 	%r2, [div_scalar_i32_param_1];
	ld.param.u64 	%rd2, [div_scalar_i32_param_2];
	ld.param.u32 	%r3, [div_scalar_i32_param_3];
	mov.u32 	%r4, %ctaid.x;
	mov.u32 	%r5, %ntid.x;
	mov.u32 	%r6, %tid.x;
	mad.lo.s32 	%r1, %r4, %r5, %r6;
	setp.ge.u32 	%p1, %r1, %r3;
	@%p1 bra 	$L__BB13_2;
	cvta.to.global.u64 	%rd3, %rd1;
	cvta.to.global.u64 	%rd4, %rd2;
	mul.wide.u32 	%rd5, %r1, 4;
	add.s64 	%rd6, %rd3, %rd5;
	ld.global.u32 	%r7, [%rd6];
	div.s32 	%r8, %r7, %r2;
	add.s64 	%rd7, %rd4, %rd5;
	st.global.u32 	[%rd7], %r8;
$L__BB13_2:
	ret;

}
	// .globl	add_scalar_i64
.visible .entry add_scalar_i64(
	.param .u64 .ptr .align 1 add_scalar_i64_param_0,
	.param .u64 add_scalar_i64_param_1,
	.param .u64 .ptr .align 1 add_scalar_i64_param_2,
	.param .u32 add_scalar_i64_param_3
)
{
	.reg .pred 	%p<2>;
	.reg .b32 	%r<6>;
	.reg .b64 	%rd<11>;

	ld.param.u64 	%rd1, [add_scalar_i64_param_0];
	ld.param.u64 	%rd2, [add_scalar_i64_param_1];
	ld.param.u64 	%rd3, [add_scalar_i64_param_2];
	ld.param.u32 	%r2, [add_scalar_i64_param_3];
	mov.u32 	%r3, %ctaid.x;
	mov.u32 	%r4, %ntid.x;
	mov.u32 	%r5, %tid.x;
	mad.lo.s32 	%r1, %r3, %r4, %r5;
	setp.ge.u32 	%p1, %r1, %r2;
	@%p1 bra 	$L__BB14_2;
	cvta.to.global.u64 	%rd4, %rd1;
	cvta.to.global.u64 	%rd5, %rd3;
	mul.wide.u32 	%rd6, %r1, 8;
	add.s64 	%rd7, %rd4, %rd6;
	ld.global.u64 	%rd8, [%rd7];
	add.s64 	%rd9, %rd8, %rd2;
	add.s64 	%rd10, %rd5, %rd6;
	st.global.u64 	[%rd10], %rd9;
$L__BB14_2:
	ret;

}
	// .globl	sub_scalar_i64
.visible .entry sub_scalar_i64(
	.param .u64 .ptr .align 1 sub_scalar_i64_param_0,
	.param .u64 sub_scalar_i64_param_1,
	.param .u64 .ptr .align 1 sub_scalar_i64_param_2,
	.param .u32 sub_scalar_i64_param_3
)
{
	.reg .pred 	%p<2>;
	.reg .b32 	%r<6>;
	.reg .b64 	%rd<11>;

	ld.param.u64 	%rd1, [sub_scalar_i64_param_0];
	ld.param.u64 	%rd2, [sub_scalar_i64_param_1];
	ld.param.u64 	%rd3, [sub_scalar_i64_param_2];
	ld.param.u32 	%r2, [sub_scalar_i64_param_3];
	mov.u32 	%r3, %ctaid.x;
	mov.u32 	%r4, %ntid.x;
	mov.u32 	%r5, %tid.x;
	mad.lo.s32 	%r1, %r3, %r4, %r5;
	setp.ge.u32 	%p1, %r1, %r2;
	@%p1 bra 	$L__BB15_2;
	cvta.to.global.u64 	%rd4, %rd1;
	cvta.to.global.u64 	%rd5, %rd3;
	mul.wide.u32 	%rd6, %r1, 8;
	add.s64 	%rd7, %rd4, %rd6;
	ld.global.u64 	%rd8, [%rd7];
	sub.s64 	%rd9, %rd8, %rd2;
	add.s64 	%rd10, %rd5, %rd6;
	st.global.u64 	[%rd10], %rd9;
$L__BB15_2:
	ret;

}
	// .globl	mul_scalar_i64
.visible .entry mul_scalar_i64(
	.param .u64 .ptr .align 1 mul_scalar_i64_param_0,
	.param .u64 mul_scalar_i64_param_1,
	.param .u64 .ptr .align 1 mul_scalar_i64_param_2,
	.param .u32 mul_scalar_i64_param_3
)
{
	.reg .pred 	%p<2>;
	.reg .b32 	%r<6>;
	.reg .b64 	%rd<11>;

	ld.param.u64 	%rd1, [mul_scalar_i64_param_0];
	ld.param.u64 	%rd2, [mul_scalar_i64_param_1];
	ld.param.u64 	%rd3, [mul_scalar_i64_param_2];
	ld.param.u32 	%r2, [mul_scalar_i64_param_3];
	mov.u32 	%r3, %ctaid.x;
	mov.u32 	%r4, %ntid.x;
	mov.u32 	%r5, %tid.x;
	mad.lo.s32 	%r1, %r3, %r4, %r5;
	setp.ge.u32 	%p1, %r1, %r2;
	@%p1 bra 	$L__BB16_2;
	cvta.to.global.u64 	%rd4, %rd1;
	cvta.to.global.u64 	%rd5, %rd3;
	mul.wide.u32 	%rd6, %r1, 8;
	add.s64 	%rd7, %rd4, %rd6;
	ld.global.u64 	%rd8, [%rd7];
	mul.lo.s64 	%rd9, %rd8, %rd2;
	add.s64 	%rd10, %rd5, %rd6;
	st.global.u64 	[%rd10], %rd9;
$L__BB16_2:
	ret;

}
	// .globl	div_scalar_i64
.visible .entry div_scalar_i64(
	.param .u64 .ptr .align 1 div_scalar_i64_param_0,
	.param .u64 div_scalar_i64_param_1,
	.param .u64 .ptr .align 1 div_scalar_i64_param_2,
	.param .u32 div_scalar_i64_param_3
)
{
	.reg .pred 	%p<3>;
	.reg .b32 	%r<9>;
	.reg .b64 	%rd<17>;

	ld.param.u64 	%rd5, [div_scalar_i64_param_0];
	ld.param.u64 	%rd6, [div_scalar_i64_param_1];
	ld.param.u64 	%rd7, [div_scalar_i64_param_2];
	ld.param.u32 	%r2, [div_scalar_i64_param_3];
	mov.u32 	%r3, %ctaid.x;
	mov.u32 	%r4, %ntid.x;
	mov.u32 	%r5, %tid.x;
	mad.lo.s32 	%r1, %r3, %r4, %r5;
	setp.ge.u32 	%p1, %r1, %r2;
	@%p1 bra 	$L__BB17_5;
	cvta.to.global.u64 	%rd8, %rd5;
	mul.wide.u32 	%rd9, %r1, 8;
	add.s64 	%rd10, %rd8, %rd9;
	ld.global.u64 	%rd1, [%rd10];
	or.b64  	%rd11, %rd1, %rd6;
	and.b64  	%rd12, %rd11, -4294967296;
	setp.ne.s64 	%p2, %rd12, 0;
	@%p2 bra 	$L__BB17_3;
	cvt.u32.u64 	%r6, %rd6;
	cvt.u32.u64 	%r7, %rd1;
	div.u32 	%r8, %r7, %r6;
	cvt.u64.u32 	%rd16, %r8;
	bra.uni 	$L__BB17_4;
$L__BB17_3:
	div.s64 	%rd16, %rd1, %rd6;
$L__BB17_4:
	cvta.to.global.u64 	%rd13, %rd7;
	add.s64 	%rd15, %rd13, %rd9;
	st.global.u64 	[%rd15], %rd16;
$L__BB17_5:
	ret;

}
.func  (.param .b64 func_retval0) __internal_accurate_pow(
	.param .b64 __internal_accurate_pow_param_0,
	.param .b64 __internal_accurate_pow_param_1
)
{
	.reg .pred 	%p<8>;
	.reg .b32 	%r<49>;
	.reg .b32 	%f<3>;
	.reg .b64 	%fd<109>;

	ld.param.f64 	%fd10, [__internal_accurate_pow_param_0];
	ld.param.f64 	%fd11, [__internal_accurate_pow_param_1];
	{
	.reg .b32 %temp; 
	mov.b64 	{%temp, %r46}, %fd10;
	}
	{
	.reg .b32 %temp; 
	mov.b64 	{%r45, %temp}, %fd10;
	}
	shr.u32 	%r47, %r46, 20;
	setp.gt.u32 	%p1, %r46, 1048575;
	@%p1 bra 	$L__BB18_2;
	mul.f64 	%fd12, %fd10, 0d4350000000000000;
	{
	.reg .b32 %temp; 
	mov.b64 	{%temp, %r46}, %fd12;
	}
	{
	.reg .b32 %temp; 
	mov.b64 	{%r45, %temp}, %fd12;
	}
	shr.u32 	%r16, %r46, 20;
	add.s32 	%r47, %r16, -54;
$L__BB18_2:
	add.s32 	%r48, %r47, -1023;
	and.b32  	%r17, %r46, -2146435073;
	or.b32  	%r18, %r17, 1072693248;
	mov.b64 	%fd107, {%r45, %r18};
	setp.lt.u32 	%p2, %r18, 1073127583;
	@%p2 bra 	$L__BB18_4;
	{
	.reg .b32 %temp; 
	mov.b64 	{%r19, %temp}, %fd107;
	}
	{
	.reg .b32 %temp; 
	mov.b64 	{%temp, %r20}, %fd107;
	}
	add.s32 	%r21, %r20, -1048576;
	mov.b64 	%fd107, {%r19, %r21};
	add.s32 	%r48, %r47, -1022;
$L__BB18_4:
	add.f64 	%fd13, %fd107, 0dBFF0000000000000;
	add.f64 	%fd14, %fd107, 0d3FF0000000000000;
	rcp.approx.ftz.f64 	%fd15, %fd14;
	neg.f64 	%fd16, %fd14;
	fma.rn.f64 	%fd17, %fd16, %fd15, 0d3FF0000000000000;
	fma.rn.f64 	%fd18, %fd17, %fd17, %fd17;
	fma.rn.f64 	%fd19, %fd18, %fd15, %fd15;
	mul.f64 	%fd20, %fd13, %fd19;
	fma.rn.f64 	%fd21, %fd13, %fd19, %fd20;
	mul.f64 	%fd22, %fd21, %fd21;
	fma.rn.f64 	%fd23, %fd22, 0d3EB0F5FF7D2CAFE2, 0d3ED0F5D241AD3B5A;
	fma.rn.f64 	%fd24, %fd23, %fd22, 0d3EF3B20A75488A3F;
	fma.rn.f64 	%fd25, %fd24, %fd22, 0d3F1745CDE4FAECD5;
	fma.rn.f64 	%fd26, %fd25, %fd22, 0d3F3C71C7258A578B;
	fma.rn.f64 	%fd27, %fd26, %fd22, 0d3F6249249242B910;
	fma.rn.f64 	%fd28, %fd27, %fd22, 0d3F89999999999DFB;
	sub.f64 	%fd29, %fd13, %fd21;
	add.f64 	%fd30, %fd29, %fd29;
	neg.f64 	%fd31, %fd21;
	fma.rn.f64 	%fd32, %fd31, %fd13, %fd30;
	mul.f64 	%fd33, %fd19, %fd32;
	fma.rn.f64 	%fd34, %fd22, %fd28, 0d3FB5555555555555;
	mov.f64 	%fd35, 0d3FB5555555555555;
	sub.f64 	%fd36, %fd35, %fd34;
	fma.rn.f64 	%fd37, %fd22, %fd28, %fd36;
	add.f64 	%fd38, %fd37, 0dBC46A4CB00B9E7B0;
	add.f64 	%fd39, %fd34, %fd38;
	sub.f64 	%fd40, %fd34, %fd39;
	add.f64 	%fd41, %fd38, %fd40;
	mul.rn.f64 	%fd42, %fd21, %fd21;
	neg.f64 	%fd43, %fd42;
	fma.rn.f64 	%fd44, %fd21, %fd21, %fd43;
	{
	.reg .b32 %temp; 
	mov.b64 	{%r22, %temp}, %fd33;
	}
	{
	.reg .b32 %temp; 
	mov.b64 	{%temp, %r23}, %fd33;
	}
	add.s32 	%r24, %r23, 1048576;
	mov.b64 	%fd45, {%r22, %r24};
	fma.rn.f64 	%fd46, %fd21, %fd45, %fd44;
	mul.rn.f64 	%fd47, %fd42, %fd21;
	neg.f64 	%fd48, %fd47;
	fma.rn.f64 	%fd49, %fd42, %fd21, %fd48;
	fma.rn.f64 	%fd50, %fd42, %fd33, %fd49;
	fma.rn.f64 	%fd51, %fd46, %fd21, %fd50;
	mul.rn.f64 	%fd52, %fd39, %fd47;
	neg.f64 	%fd53, %fd52;
	fma.rn.f64 	%fd54, %fd39, %fd47, %fd53;
	fma.rn.f64 	%fd55, %fd39, %fd51, %fd54;
	fma.rn.f64 	%fd56, %fd41, %fd47, %fd55;
	add.f64 	%fd57, %fd52, %fd56;
	sub.f64 	%fd58, %fd52, %fd57;
	add.f64 	%fd59, %fd56, %fd58;
	add.f64 	%fd60, %fd21, %fd57;
	sub.f64 	%fd61, %fd21, %fd60;
	add.f64 	%fd62, %fd57, %fd61;
	add.f64 	%fd63, %fd59, %fd62;
	add.f64 	%fd64, %fd33, %fd63;
	add.f64 	%fd65, %fd60, %fd64;
	sub.f64 	%fd66, %fd60, %fd65;
	add.f64 	%fd67, %fd64, %fd66;
	xor.b32  	%r25, %r48, -2147483648;
	mov.b32 	%r26, 1127219200;
	mov.b64 	%fd68, {%r25, %r26};
	mov.b32 	%r27, -2147483648;
	mov.b64 	%fd69, {%r27, %r26};
	sub.f64 	%fd70, %fd68, %fd69;
	fma.rn.f64 	%fd71, %fd70, 0d3FE62E42FEFA39EF, %fd65;
	fma.rn.f64 	%fd72, %fd70, 0dBFE62E42FEFA39EF, %fd71;
	sub.f64 	%fd73, %fd72, %fd65;
	sub.f64 	%fd74, %fd67, %fd73;
	fma.rn.f64 	%fd75, %fd70, 0d3C7ABC9E3B39803F, %fd74;
	add.f64 	%fd76, %fd71, %fd75;
	sub.f64 	%fd77, %fd71, %fd76;
	add.f64 	%fd78, %fd75, %fd77;
	{
	.reg .b32 %temp; 
	mov.b64 	{%temp, %r28}, %fd11;
	}
	{
	.reg .b32 %temp; 
	mov.b64 	{%r29, %temp}, %fd11;
	}
	shl.b32 	%r30, %r28, 1;
	setp.gt.u32 	%p3, %r30, -33554433;
	and.b32  	%r31, %r28, -15728641;
	selp.b32 	%r32, %r31, %r28, %p3;
	mov.b64 	%fd79, {%r29, %r32};
	mul.rn.f64 	%fd80, %fd76, %fd79;
	neg.f64 	%fd81, %fd80;
	fma.rn.f64 	%fd82, %fd76, %fd79, %fd81;
	fma.rn.f64 	%fd83, %fd78, %fd79, %fd82;
	add.f64 	%fd4, %fd80, %fd83;
	sub.f64 	%fd84, %fd80, %fd4;
	add.f64 	%fd5, %fd83, %fd84;
	fma.rn.f64 	%fd85, %fd4, 0d3FF71547652B82FE, 0d4338000000000000;
	{
	.reg .b32 %temp; 
	mov.b64 	{%r13, %temp}, %fd85;
	}
	mov.f64 	%fd86, 0dC338000000000000;
	add.rn.f64 	%fd87, %fd85, %fd86;
	fma.rn.f64 	%fd88, %fd87, 0dBFE62E42FEFA39EF, %fd4;
	fma.rn.f64 	%fd89, %fd87, 0dBC7ABC9E3B39803F, %fd88;
	fma.rn.f64 	%fd90, %fd89, 0d3E5ADE1569CE2BDF, 0d3E928AF3FCA213EA;
	fma.rn.f64 	%fd91, %fd90, %fd89, 0d3EC71DEE62401315;
	fma.rn.f64 	%fd92, %fd91, %fd89, 0d3EFA01997C89EB71;
	fma.rn.f64 	%fd93, %fd92, %fd89, 0d3F2A01A014761F65;
	fma.rn.f64 	%fd94, %fd93, %fd89, 0d3F56C16C1852B7AF;
	fma.rn.f64 	%fd95, %fd94, %fd89, 0d3F81111111122322;
	fma.rn.f64 	%fd96, %fd95, %fd89, 0d3FA55555555502A1;
	fma.rn.f64 	%fd97, %fd96, %fd89, 0d3FC5555555555511;
	fma.rn.f64 	%fd98, %fd97, %fd89, 0d3FE000000000000B;
	fma.rn.f64 	%fd99, %fd98, %fd89, 0d3FF0000000000000;
	fma.rn.f64 	%fd100, %fd99, %fd89, 0d3FF0000000000000;
	{
	.reg .b32 %temp; 
	mov.b64 	{%r14, %temp}, %fd100;
	}
	{
	.reg .b32 %temp; 
	mov.b64 	{%temp, %r15}, %fd100;
	}
	shl.b32 	%r33, %r13, 20;
	add.s32 	%r34, %r33, %r15;
	mov.b64 	%fd108, {%r14, %r34};
	{
	.reg .b32 %temp; 
	mov.b64 	{%temp, %r35}, %fd4;
	}
	mov.b32 	%f2, %r35;
	abs.f32 	%f1, %f2;
	setp.lt.f32 	%p4, %f1, 0f4086232B;
	@%p4 bra 	$L__BB18_7;
	setp.lt.f64 	%p5, %fd4, 0d0000000000000000;
	add.f64 	%fd101, %fd4, 0d7FF0000000000000;
	selp.f64 	%fd108, 0d0000000000000000, %fd101, %p5;
	setp.geu.f32 	%p6, %f1, 0f40874800;
	@%p6 bra 	$L__BB18_7;
	shr.u32 	%r36, %r13, 31;
	add.s32 	%r37, %r13, %r36;
	shr.s32 	%r38, %r37, 1;
	shl.b32 	%r39, %r38, 20;
	add.s32 	%r40, %r15, %r39;
	mov.b64 	%fd102, {%r14, %r40};
	sub.s32 	%r41, %r13, %r38;
	shl.b32 	%r42, %r41, 20;
	add.s32 	%r43, %r42, 1072693248;
	mov.b32 	%r44, 0;
	mov.b64 	%fd103, {%r44, %r43};
	mul.f64 	%fd108, %fd103, %fd102;
$L__BB18_7:
	abs.f64 	%fd104, %fd108;
	setp.eq.f64 	%p7, %fd104, 0d7FF0000000000000;
	fma.rn.f64 	%fd105, %fd108, %fd5, %fd108;
	selp.f64 	%fd106, %fd108, %fd105, %p7;
	st.param.f64 	[func_retval0], %fd106;
	ret;

}


// ===== COMPILED SASS (sm_100) =====

	.target	sm_100

	.elftype	@"ET_EXEC"


//--------------------- .note.nv.tkinfo           --------------------------
	.section	.note.nv.tkinfo,"",@"SHT_NOTE"
	.sectionflags	@"SHF_NOTE_NV_TKINFO"
	.tkinfo
        /*0018*/ 	.word	0x00000002
        /*0030*/ 	.string	""
        /*0030*/ 	.string	"ptxas"
        /*0030*/ 	.string	"Cuda compilation tools, release 13.0, V13.0.88"
        /*0030*/ 	.string	"Build cuda_13.0.r13.0/compiler.36424714_0"
        /*0030*/ 	.string	"-arch sm_100 -m 64 "



//--------------------- .note.nv.cuinfo           --------------------------
	.section	.note.nv.cuinfo,"",@"SHT_NOTE"
	.sectionflags	@"SHF_NOTE_NV_CUINFO"
        /*0018*/ 	.short	0x0002
        /*001a*/ 	.short	0x0064
        /*001c*/ 	.short	0x0082
	.zero		2


//--------------------- .nv.info                  --------------------------
	.section	.nv.info,"",@"SHT_CUDA_INFO"
	.align	4


	//----- nvinfo : EIATTR_REGCOUNT
	.align		4
        /*0000*/ 	.byte	0x04, 0x2f
        /*0002*/ 	.short	(.L_1 - .L_0)
	.align		4
.L_0:
        /*0004*/ 	.word	index@(add_scalar_f32)
        /*0008*/ 	.word	0x0000000a


	//----- nvinfo : EIATTR_FRAME_SIZE
	.align		4
.L_1:
        /*000c*/ 	.byte	0x04, 0x11
        /*000e*/ 	.short	(.L_3 - .L_2)
	.align		4
.L_2:
        /*0010*/ 	.word	index@(add_scalar_f32)
        /*0014*/ 	.word	0x00000000


	//----- nvinfo : EIATTR_REGCOUNT
	.align		4
.L_3:
        /*0018*/ 	.byte	0x04, 0x2f
        /*001a*/ 	.short	(.L_5 - .L_4)
	.align		4
.L_4:
        /*001c*/ 	.word	index@(sub_scalar_f32)
        /*0020*/ 	.word	0x0000000a


	//----- nvinfo : EIATTR_FRAME_SIZE
	.align		4
.L_5:
        /*0024*/ 	.byte	0x04, 0x11
        /*0026*/ 	.short	(.L_7 - .L_6)
	.align		4
.L_6:
        /*0028*/ 	.word	index@(sub_scalar_f32)
        /*002c*/ 	.word	0x00000000


	//----- nvinfo : EIATTR_REGCOUNT
	.align		4
.L_7:
        /*0030*/ 	.byte	0x04, 0x2f
        /*0032*/ 	.short	(.L_9 - .L_8)
	.align		4
.L_8:
        /*0034*/ 	.word	index@(mul_scalar_f32)
        /*0038*/ 	.word	0x0000000a


	//----- nvinfo : EIATTR_FRAME_SIZE
	.align		4
.L_9:
        /*003c*/ 	.byte	0x04, 0x11
        /*003e*/ 	.short	(.L_11 - .L_10)
	.align		4
.L_10:
        /*0040*/ 	.word	index@(mul_scalar_f32)
        /*0044*/ 	.word	0x00000000


	//----- nvinfo : EIATTR_REGCOUNT
	.align		4
.L_11:
        /*0048*/ 	.byte	0x04, 0x2f
        /*004a*/ 	.short	(.L_13 - .L_12)
	.align		4
.L_12:
        /*004c*/ 	.word	index@(div_scalar_f32)
        /*0050*/ 	.word	0x00000010


	//----- nvinfo : EIATTR_FRAME_SIZE
	.align		4
.L_13:
        /*0054*/ 	.byte	0x04, 0x11
        /*0056*/ 	.short	(.L_15 - .L_14)
	.align		4
.L_14:
        /*0058*/ 	.word	index@($__internal_2_$__cuda_sm3x_div_rn_noftz_f32_slowpath)
        /*005c*/ 	.word	0x00000000


	//----- nvinfo : EIATTR_FRAME_SIZE
	.align		4
.L_15:
        /*0060*/ 	.byte	0x04, 0x11
        /*0062*/ 	.short	(.L_17 - .L_16)
	.align		4
.L_16:
        /*0064*/ 	.word	index@(div_scalar_f32)
        /*0068*/ 	.word	0x00000000


	//----- nvinfo : EIATTR_REGCOUNT
	.align		4
.L_17:
        /*006c*/ 	.byte	0x04, 0x2f
        /*006e*/ 	.short	(.L_19 - .L_18)
	.align		4
.L_18:
        /*0070*/ 	.word	index@(pow_scalar_f32)
        /*0074*/ 	.word	0x0000000f


	//----- nvinfo : EIATTR_FRAME_SIZE
	.align		4
.L_19:
        /*0078*/ 	.byte	0x04, 0x11
        /*007a*/ 	.short	(.L_21 - .L_20)
	.align		4
.L_20:
        /*007c*/ 	.word	index@(pow_scalar_f32)
        /*0080*/ 	.word	0x00000000


	//----- nvinfo : EIATTR_REGCOUNT
	.align		4
.L_21:
        /*0084*/ 	.byte	0x04, 0x2f
        /*0086*/ 	.short	(.L_23 - .L_22)
	.align		4
.L_22:
        /*0088*/ 	.word	index@(add_scalar_f64)
        /*008c*/ 	.word	0x0000000c


	//----- nvinfo : EIATTR_FRAME_SIZE
	.align		4
.L_23:
        /*0090*/ 	.byte	0x04, 0x11
        /*0092*/ 	.short	(.L_25 - .L_24)
	.align		4
.L_24:
        /*0094*/ 	.word	index@(add_scalar_f64)
        /*0098*/ 	.word	0x00000000


	//----- nvinfo : EIATTR_REGCOUNT
	.align		4
.L_25:
        /*009c*/ 	.byte	0x04, 0x2f
        /*009e*/ 	.short	(.L_27 - .L_26)
	.align		4
.L_26:
        /*00a0*/ 	.word	index@(sub_scalar_f64)
        /*00a4*/ 	.word	0x0000000c


	//----- nvinfo : EIATTR_FRAME_SIZE
	.align		4
.L_27:
        /*00a8*/ 	.byte	0x04, 0x11
        /*00aa*/ 	.short	(.L_29 - .L_28)
	.align		4
.L_28:
        /*00ac*/ 	.word	index@(sub_scalar_f64)
        /*00b0*/ 	.word	0x00000000


	//----- nvinfo : EIATTR_REGCOUNT
	.align		4
.L_29:
        /*00b4*/ 	.byte	0x04, 0x2f
        /*00b6*/ 	.short	(.L_31 - .L_30)
	.align		4
.L_30:
        /*00b8*/ 	.word	index@(mul_scalar_f64)
        /*00bc*/ 	.word	0x0000000c


	//----- nvinfo : EIATTR_FRAME_SIZE
	.align		4
.L_31:
        /*00c0*/ 	.byte	0x04, 0x11
        /*00c2*/ 	.short	(.L_33 - .L_32)
	.align		4
.L_32:
        /*00c4*/ 	.word	index@(mul_scalar_f64)
        /*00c8*/ 	.word	0x00000000


	//----- nvinfo : EIATTR_REGCOUNT
	.align		4
.L_33:
        /*00cc*/ 	.byte	0x04, 0x2f
        /*00ce*/ 	.short	(.L_35 - .L_34)
	.align		4
.L_34:
        /*00d0*/ 	.word	index@(div_scalar_f64)
        /*00d4*/ 	.word	0x0000001a


	//----- nvinfo : EIATTR_FRAME_SIZE
	.align		4
.L_35:
        /*00d8*/ 	.byte	0x04, 0x11
        /*00da*/ 	.short	(.L_37 - .L_36)
	.align		4
.L_36:
        /*00dc*/ 	.word	index@($__internal_1_$__cuda_sm20_div_rn_f64_full)
        /*00e0*/ 	.word	0x00000000


	//----- nvinfo : EIATTR_FRAME_SIZE
	.align		4
.L_37:
        /*00e4*/ 	.byte	0x04, 0x11
        /*00e6*/ 	.short	(.L_39 - .L_38)
	.align		4
.L_38:
        /*00e8*/ 	.word	index@(div_scalar_f64)
        /*00ec*/ 	.word	0x00000000


	//----- nvinfo : EIATTR_REGCOUNT
	.align		4
.L_39:
        /*00f0*/ 	.byte	0x04, 0x2f
        /*00f2*/ 	.short	(.L_41 - .L_40)
	.align		4
.L_40:
        /*00f4*/ 	.word	index@(pow_scalar_f64)
        /*00f8*/ 	.word	0x0000001e


	//----- nvinfo : EIATTR_FRAME_SIZE
	.align		4
.L_41:
        /*00fc*/ 	.byte	0x04, 0x11
        /*00fe*/ 	.short	(.L_43 - .L_42)
	.align		4
.L_42:
        /*0100*/ 	.word	index@($pow_scalar_f64$__internal_accurate_pow)
        /*0104*/ 	.word	0x00000000


	//----- nvinfo : EIATTR_FRAME_SIZE
	.align		4
.L_43:
        /*0108*/ 	.byte	0x04, 0x11
        /*010a*/ 	.short	(.L_45 - .L_44)
	.align		4
.L_44:
        /*010c*/ 	.word	index@(pow_scalar_f64)
        /*0110*/ 	.word	0x00000000


	//----- nvinfo : EIATTR_REGCOUNT
	.align		4
.L_45:
        /*0114*/ 	.byte	0x04, 0x2f
        /*0116*/ 	.short	(.L_47 - .L_46)
	.align		4
.L_46:
        /*0118*/ 	.word	index@(add_scalar_i32)
        /*011c*/ 	.word	0x0000000a


	//----- nvinfo : EIATTR_FRAME_SIZE
	.align		4
.L_47:
        /*0120*/ 	.byte	0x04, 0x11
        /*0122*/ 	.short	(.L_49 - .L_48)
	.align		4
.L_48:
        /*0124*/ 	.word	index@(add_scalar_i32)
        /*0128*/ 	.word	0x00000000


	//----- nvinfo : EIATTR_REGCOUNT
	.align		4
.L_49:
        /*012c*/ 	.byte	0x04, 0x2f
        /*012e*/ 	.short	(.L_51 - .L_50)
	.align		4
.L_50:
        /*0130*/ 	.word	index@(sub_scalar_i32)
        /*0134*/ 	.word	0x0000000a


	//----- nvinfo : EIATTR_FRAME_SIZE
	.align		4
.L_51:
        /*0138*/ 	.byte	0x04, 0x11
        /*013a*/ 	.short	(.L_53 - .L_52)
	.align		4
.L_52:
        /*013c*/ 	.word	index@(sub_scalar_i32)
        /*0140*/ 	.word	0x00000000


	//----- nvinfo : EIATTR_REGCOUNT
	.align		4
.L_53:
        /*0144*/ 	.byte	0x04, 0x2f
        /*0146*/ 	.short	(.L_55 - .L_54)
	.align		4
.L_54:
        /*0148*/ 	.word	index@(mul_scalar_i32)
        /*014c*/ 	.word	0x0000000a


	//----- nvinfo : EIATTR_FRAME_SIZE
	.align		4
.L_55:
        /*0150*/ 	.byte	0x04, 0x11
        /*0152*/ 	.short	(.L_57 - .L_56)
	.align		4
.L_56:
        /*0154*/ 	.word	index@(mul_scalar_i32)
        /*0158*/ 	.word	0x00000000


	//----- nvinfo : EIATTR_REGCOUNT
	.align		4
.L_57:
        /*015c*/ 	.byte	0x04, 0x2f
        /*015e*/ 	.short	(.L_59 - .L_58)
	.align		4
.L_58:
        /*0160*/ 	.word	index@(div_scalar_i32)
        /*0164*/ 	.word	0x00000010


	//----- nvinfo : EIATTR_FRAME_SIZE
	.align		4
.L_59:
        /*0168*/ 	.byte	0x04, 0x11
        /*016a*/ 	.short	(.L_61 - .L_60)
	.align		4
.L_60:
        /*016c*/ 	.word	index@(div_scalar_i32)
        /*0170*/ 	.word	0x00000000


	//----- nvinfo : EIATTR_REGCOUNT
	.align		4
.L_61:
        /*0174*/ 	.byte	0x04, 0x2f
        /*0176*/ 	.short	(.L_63 - .L_62)
	.align		4
.L_62:
        /*0178*/ 	.word	index@(add_scalar_i64)
        /*017c*/ 	.word	0x0000000c


	//----- nvinfo : EIATTR_FRAME_SIZE
	.align		4
.L_63:
        /*0180*/ 	.byte	0x04, 0x11
        /*0182*/ 	.short	(.L_65 - .L_64)
	.align		4
.L_64:
        /*0184*/ 	.word	index@(add_scalar_i64)
        /*0188*/ 	.word	0x00000000


	//----- nvinfo : EIATTR_REGCOUNT
	.align		4
.L_65:
        /*018c*/ 	.byte	0x04, 0x2f
        /*018e*/ 	.short	(.L_67 - .L_66)
	.align		4
.L_66:
        /*0190*/ 	.word	index@(sub_scalar_i64)
        /*0194*/ 	.word	0x0000000c


	//----- nvinfo : EIATTR_FRAME_SIZE
	.align		4
.L_67:
        /*0198*/ 	.byte	0x04, 0x11
        /*019a*/ 	.short	(.L_69 - .L_68)
	.align		4
.L_68:
        /*019c*/ 	.word	index@(sub_scalar_i64)
        /*01a0*/ 	.word	0x00000000


	//----- nvinfo : EIATTR_REGCOUNT
	.align		4
.L_69:
        /*01a4*/ 	.byte	0x04, 0x2f
        /*01a6*/ 	.short	(.L_71 - .L_70)
	.align		4
.L_70:
        /*01a8*/ 	.word	index@(mul_scalar_i64)
        /*01ac*/ 	.word	0x0000000e


	//----- nvinfo : EIATTR_FRAME_SIZE
	.align		4
.L_71:
        /*01b0*/ 	.byte	0x04, 0x11
        /*01b2*/ 	.short	(.L_73 - .L_72)
	.align		4
.L_72:
        /*01b4*/ 	.word	index@(mul_scalar_i64)
        /*01b8*/ 	.word	0x00000000


	//----- nvinfo : EIATTR_REGCOUNT
	.align		4
.L_73:
        /*01bc*/ 	.byte	0x04, 0x2f
        /*01be*/ 	.short	(.L_75 - .L_74)
	.align		4
.L_74:
        /*01c0*/ 	.word	index@(div_scalar_i64)
        /*01c4*/ 	.word	0x00000012


	//----- nvinfo : EIATTR_FRAME_SIZE
	.align		4
.L_75:
        /*01c8*/ 	.byte	0x04, 0x11
        /*01ca*/ 	.short	(.L_77 - .L_76)
	.align		4
.L_76:
        /*01cc*/ 	.word	index@($__internal_0_$__cuda_sm20_div_s64)
        /*01d0*/ 	.word	0x00000000


	//----- nvinfo : EIATTR_FRAME_SIZE
	.align		4
.L_77:
        /*01d4*/ 	.byte	0x04, 0x11
        /*01d6*/ 	.short	(.L_79 - .L_78)
	.align		4
.L_78:
        /*01d8*/ 	.word	index@(div_scalar_i64)
        /*01dc*/ 	.word	0x00000000


	//----- nvinfo : EIATTR_MIN_STACK_SIZE
	.align		4
.L_79:
        /*01e0*/ 	.byte	0x04, 0x12
        /*01e2*/ 	.short	(.L_81 - .L_80)
	.align		4
.L_80:
        /*01e4*/ 	.word	index@(div_scalar_i64)
        /*01e8*/ 	.word	0x00000000


	//----- nvinfo : EIATTR_MIN_STACK_SIZE
	.align		4
.L_81:
        /*01ec*/ 	.byte	0x04, 0x12
        /*01ee*/ 	.short	(.L_83 - .L_82)
	.align		4
.L_82:
        /*01f0*/ 	.word	index@(mul_scalar_i64)
        /*01f4*/ 	.word	0x00000000


	//----- nvinfo : EIATTR_MIN_STACK_SIZE
	.align		4
.L_83:
        /*01f8*/ 	.byte	0x04, 0x12
        /*01fa*/ 	.short	(.L_85 - .L_84)
	.align		4
.L_84:
        /*01fc*/ 	.word	index@(sub_scalar_i64)
        /*0200*/ 	.word	0x00000000


	//----- nvinfo : EIATTR_MIN_STACK_SIZE
	.align		4
.L_85:
        /*0204*/ 	.byte	0x04, 0x12
        /*0206*/ 	.short	(.L_87 - .L_86)
	.align		4
.L_86:
        /*0208*/ 	.word	index@(add_scalar_i64)
        /*020c*/ 	.word	0x00000000


	//----- nvinfo : EIATTR_MIN_STACK_SIZE
	.align		4
.L_87:
        /*0210*/ 	.byte	0x04, 0x12
        /*0212*/ 	.short	(.L_89 - .L_88)
	.align		4
.L_88:
        /*0214*/ 	.word	index@(div_scalar_i32)
        /*0218*/ 	.word	0x00000000


	//----- nvinfo : EIATTR_MIN_STACK_SIZE
	.align		4
.L_89:
        /*021c*/ 	.byte	0x04, 0x12
        /*021e*/ 	.short	(.L_91 - .L_90)
	.align		4
.L_90:
        /*0220*/ 	.word	index@(mul_scalar_i32)
        /*0224*/ 	.word	0x00000000


	//----- nvinfo : EIATTR_MIN_STACK_SIZE
	.align		4
.L_91:
        /*0228*/ 	.byte	0x04, 0x12
        /*022a*/ 	.short	(.L_93 - .L_92)
	.align		4
.L_92:
        /*022c*/ 	.word	index@(sub_scalar_i32)
        /*0230*/ 	.word	0x00000000


	//----- nvinfo : EIATTR_MIN_STACK_SIZE
	.align		4
.L_93:
        /*0234*/ 	.byte	0x04, 0x12
        /*0236*/ 	.short	(.L_95 - .L_94)
	.align		4
.L_94:
        /*0238*/ 	.word	index@(add_scalar_i32)
        /*023c*/ 	.word	0x00000000


	//----- nvinfo : EIATTR_MIN_STACK_SIZE
	.align		4
.L_95:
        /*0240*/ 	.byte	0x04, 0x12
        /*0242*/ 	.short	(.L_97 - .L_96)
	.align		4
.L_96:
        /*0244*/ 	.word	index@(pow_scalar_f64)
        /*0248*/ 	.word	0x00000000


	//----- nvinfo : EIATTR_MIN_STACK_SIZE
	.align		4
.L_97:
        /*024c*/ 	.byte	0x04, 0x12
        /*024e*/ 	.short	(.L_99 - .L_98)
	.align		4
.L_98:
        /*0250*/ 	.word	index@(div_scalar_f64)
        /*0254*/ 	.word	0x00000000


	//----- nvinfo : EIATTR_MIN_STACK_SIZE
	.align		4
.L_99:
        /*0258*/ 	.byte	0x04, 0x12
        /*025a*/ 	.short	(.L_101 - .L_100)
	.align		4
.L_100:
        /*025c*/ 	.word	index@(mul_scalar_f64)
        /*0260*/ 	.word	0x00000000


	//----- nvinfo : EIATTR_MIN_STACK_SIZE
	.align		4
.L_101:
        /*0264*/ 	.byte	0x04, 0x12
        /*0266*/ 	.short	(.L_103 - .L_102)
	.align		4
.L_102:
        /*0268*/ 	.word	index@(sub_scalar_f64)
        /*026c*/ 	.word	0x00000000


	//----- nvinfo : EIATTR_MIN_STACK_SIZE
	.align		4
.L_103:
        /*0270*/ 	.byte	0x04, 0x12
        /*0272*/ 	.short	(.L_105 - .L_104)
	.align		4
.L_104:
        /*0274*/ 	.word	index@(add_scalar_f64)
        /*0278*/ 	.word	0x00000000


	//----- nvinfo : EIATTR_MIN_STACK_SIZE
	.align		4
.L_105:
        /*027c*/ 	.byte	0x04, 0x12
        /*027e*/ 	.short	(.L_107 - .L_106)
	.align		4
.L_106:
        /*0280*/ 	.word	index@(pow_scalar_f32)
        /*0284*/ 	.word	0x00000000


	//----- nvinfo : EIATTR_MIN_STACK_SIZE
	.align		4
.L_107:
        /*0288*/ 	.byte	0x04, 0x12
        /*028a*/ 	.short	(.L_109 - .L_108)
	.align		4
.L_108:
        /*028c*/ 	.word	index@(div_scalar_f32)
        /*0290*/ 	.word	0x00000000


	//----- nvinfo : EIATTR_MIN_STACK_SIZE
	.align		4
.L_109:
        /*0294*/ 	.byte	0x04, 0x12
        /*0296*/ 	.short	(.L_111 - .L_110)
	.align		4
.L_110:
        /*0298*/ 	.word	index@(mul_scalar_f32)
        /*029c*/ 	.word	0x00000000


	//----- nvinfo : EIATTR_MIN_STACK_SIZE
	.align		4
.L_111:
        /*02a0*/ 	.byte	0x04, 0x12
        /*02a2*/ 	.short	(.L_113 - .L_112)
	.align		4
.L_112:
        /*02a4*/ 	.word	index@(sub_scalar_f32)
        /*02a8*/ 	.word	0x00000000


	//----- nvinfo : EIATTR_MIN_STACK_SIZE
	.align		4
.L_113:
        /*02ac*/ 	.byte	0x04, 0x12
        /*02ae*/ 	.short	(.L_115 - .L_114)
	.align		4
.L_114:
        /*02b0*/ 	.word	index@(add_scalar_f32)
        /*02b4*/ 	.word	0x00000000
.L_115:


//--------------------- .nv.compat                --------------------------
	.section	.nv.compat,"",@"SHT_CUDA_COMPAT_INFO"
	.align	4
        /*0000*/ 	.byte	0x02, 0x09, 0x00, 0x00, 0x02, 0x02, 0x01, 0x00, 0x02, 0x05, 0x05, 0x00, 0x03, 0x07, 0x01, 0x01
        /*0010*/ 	.byte	0x02, 0x03, 0x00, 0x00, 0x02, 0x06, 0x01, 0x00, 0x04, 0x0b, 0x08, 0x00, 0x01, 0x00, 0x00, 0x00
        /*0020*/ 	.byte	0x00, 0x00, 0x00, 0x00


//--------------------- .nv.info.div_scalar_i64   --------------------------
	.section	.nv.info.div_scalar_i64,"",@"SHT_CUDA_INFO"
	.sectionflags	@""
	.align	4


	//----- nvinfo : EIATTR_CUDA_API_VERSION
	.align		4
        /*0000*/ 	.byte	0x04, 0x37
        /*0002*/ 	.short	(.L_117 - .L_116)
.L_116:
        /*0004*/ 	.word	0x00000082


	//----- nvinfo : EIATTR_KPARAM_INFO
	.align		4
.L_117:
        /*0008*/ 	.byte	0x04, 0x17
        /*000a*/ 	.short	(.L_119 - .L_118)
.L_118:
        /*000c*/ 	.word	0x00000000
        /*0010*/ 	.short	0x0003
        /*0012*/ 	.short	0x0018
        /*0014*/ 	.byte	0x00, 0xf0, 0x11, 0x00


	//----- nvinfo : EIATTR_KPARAM_INFO
	.align		4
.L_119:
        /*0018*/ 	.byte	0x04, 0x17
        /*001a*/ 	.short	(.L_121 - .L_120)
.L_120:
        /*001c*/ 	.word	0x00000000
        /*0020*/ 	.short	0x0002
        /*0022*/ 	.short	0x0010
        /*0024*/ 	.byte	0x00, 0xf5, 0x21, 0x00


	//----- nvinfo : EIATTR_KPARAM_INFO
	.align		4
.L_121:
        /*0028*/ 	.byte	0x04, 0x17
        /*002a*/ 	.short	(.L_123 - .L_122)
.L_122:
        /*002c*/ 	.word	0x00000000
        /*0030*/ 	.short	0x0001
        /*0032*/ 	.short	0x0008
        /*0034*/ 	.byte	0x00, 0xf0, 0x21, 0x00


	//----- nvinfo : EIATTR_KPARAM_INFO
	.align		4
.L_123:
        /*0038*/ 	.byte	0x04, 0x17
        /*003a*/ 	.short	(.L_125 - .L_124)
.L_124:
        /*003c*/ 	.word	0x00000000
        /*0040*/ 	.short	0x0000
        /*0042*/ 	.short	0x0000
        /*0044*/ 	.byte	0x00, 0xf5, 0x21, 0x00


	//----- nvinfo : EIATTR_SPARSE_MMA_MASK
	.align		4
.L_125:
        /*0048*/ 	.byte	0x03, 0x50
        /*004a*/ 	.short	0x0000


	//----- nvinfo : EIATTR_MAXREG_COUNT
	.align		4
        /*004c*/ 	.byte	0x03, 0x1b
        /*004e*/ 	.short	0x00ff


	//----- nvinfo : EIATTR_MERCURY_ISA_VERSION
	.align		4
        /*0050*/ 	.byte	0x03, 0x5f
        /*0052*/ 	.short	0x0101


	//----- nvinfo : EIATTR_VRC_CTA_INIT_COUNT
	.align		4
        /*0054*/ 	.byte	0x02, 0x4a
	.zero		1
	.zero		1


	//----- nvinfo : EIATTR_EXIT_INSTR_OFFSETS
	.align		4
        /*0058*/ 	.byte	0x04, 0x1c
        /*005a*/ 	.short	(.L_127 - .L_126)


	//   ....[0]....
.L_126:
        /*005c*/ 	.word	0x00000070


	//   ....[1]....
        /*0060*/ 	.word	0x000002d0


	//----- nvinfo : EIATTR_CRS_STACK_SIZE
	.align		4
.L_127:
        /*0064*/ 	.byte	0x04, 0x1e
        /*0066*/ 	.short	(.L_129 - .L_128)
.L_128:
        /*0068*/ 	.word	0x00000000


	//----- nvinfo : EIATTR_CBANK_PARAM_SIZE
	.align		4
.L_129:
        /*006c*/ 	.byte	0x03, 0x19
        /*006e*/ 	.short	0x001c


	//----- nvinfo : EIATTR_PARAM_CBANK
	.align		4
        /*0070*/ 	.byte	0x04, 0x0a
        /*0072*/ 	.short	(.L_131 - .L_130)
	.align		4
.L_130:
        /*0074*/ 	.word	index@(.nv.constant0.div_scalar_i64)
        /*0078*/ 	.short	0x0380
        /*007a*/ 	.short	0x001c


	//----- nvinfo : EIATTR_SW_WAR
	.align		4
.L_131:
        /*007c*/ 	.byte	0x04, 0x36
        /*007e*/ 	.short	(.L_133 - .L_132)
.L_132:
        /*0080*/ 	.word	0x00000008
.L_133:


//--------------------- .nv.info.mul_scalar_i64   --------------------------
	.section	.nv.info.mul_scalar_i64,"",@"SHT_CUDA_INFO"
	.sectionflags	@""
	.align	4


	//----- nvinfo : EIATTR_CUDA_API_VERSION
	.align		4
        /*0000*/ 	.byte	0x04, 0x37
        /*0002*/ 	.short	(.L_135 - .L_134)
.L_134:
        /*0004*/ 	.word	0x00000082


	//----- nvinfo : EIATTR_KPARAM_INFO
	.align		4
.L_135:
        /*0008*/ 	.byte	0x04, 0x17
        /*000a*/ 	.short	(.L_137 - .L_136)
.L_136:
        /*000c*/ 	.word	0x00000000
        /*0010*/ 	.short	0x0003
        /*0012*/ 	.short	0x0018
        /*0014*/ 	.byte	0x00, 0xf0, 0x11, 0x00


	//----- nvinfo : EIATTR_KPARAM_INFO
	.align		4
.L_137:
        /*0018*/ 	.byte	0x04, 0x17
        /*001a*/ 	.short	(.L_139 - .L_138)
.L_138:
        /*001c*/ 	.word	0x00000000
        /*0020*/ 	.short	0x0002
        /*0022*/ 	.short	0x0010
        /*0024*/ 	.byte	0x00, 0xf5, 0x21, 0x00


	//----- nvinfo : EIATTR_KPARAM_INFO
	.align		4
.L_139:
        /*0028*/ 	.byte	0x04, 0x17
        /*002a*/ 	.short	(.L_141 - .L_140)
.L_140:
        /*002c*/ 	.word	0x00000000
        /*0030*/ 	.short	0x0001
        /*0032*/ 	.short	0x0008
        /*0034*/ 	.byte	0x00, 0xf0, 0x21, 0x00


	//----- nvinfo : EIATTR_KPARAM_INFO
	.align		4
.L_141:
        /*0038*/ 	.byte	0x04, 0x17
        /*003a*/ 	.short	(.L_143 - .L_142)
.L_142:
        /*003c*/ 	.word	0x00000000
        /*0040*/ 	.short	0x0000
        /*0042*/ 	.short	0x0000
        /*0044*/ 	.byte	0x00, 0xf5, 0x21, 0x00


	//----- nvinfo : EIATTR_SPARSE_MMA_MASK
	.align		4
.L_143:
        /*0048*/ 	.byte	0x03, 0x50
        /*004a*/ 	.short	0x0000


	//----- nvinfo : EIATTR_MAXREG_COUNT
	.align		4
        /*004c*/ 	.byte	0x03, 0x1b
        /*004e*/ 	.short	0x00ff


	//----- nvinfo : EIATTR_MERCURY_ISA_VERSION
	.align		4
        /*0050*/ 	.byte	0x03, 0x5f
        /*0052*/ 	.short	0x0101


	//----- nvinfo : EIATTR_VRC_CTA_INIT_COUNT
	.align		4
        /*0054*/ 	.byte	0x02, 0x4a
	.zero		1
	.zero		1


	//----- nvinfo : EIATTR_EXIT_INSTR_OFFSETS
	.align		4
        /*0058*/ 	.byte	0x04, 0x1c
        /*005a*/ 	.short	(.L_145 - .L_144)


	//   ....[0]....
.L_144:
        /*005c*/ 	.word	0x00000070


	//   ....[1]....
        /*0060*/ 	.word	0x00000140


	//----- nvinfo : EIATTR_CBANK_PARAM_SIZE
	.align		4
.L_145:
        /*0064*/ 	.byte	0x03, 0x19
        /*0066*/ 	.short	0x001c


	//----- nvinfo : EIATTR_PARAM_CBANK
	.align		4
        /*0068*/ 	.byte	0x04, 0x0a
        /*006a*/ 	.short	(.L_147 - .L_146)
	.align		4
.L_146:
        /*006c*/ 	.word	index@(.nv.constant0.mul_scalar_i64)
        /*0070*/ 	.short	0x0380
        /*0072*/ 	.short	0x001c


	//----- nvinfo : EIATTR_SW_WAR
	.align		4
.L_147:
        /*0074*/ 	.byte	0x04, 0x36
        /*0076*/ 	.short	(.L_149 - .L_148)
.L_148:
        /*0078*/ 	.word	0x00000008
.L_149:


//--------------------- .nv.info.sub_scalar_i64   --------------------------
	.section	.nv.info.sub_scalar_i64,"",@"SHT_CUDA_INFO"
	.sectionflags	@""
	.align	4


	//----- nvinfo : EIATTR_CUDA_API_VERSION
	.align		4
        /*0000*/ 	.byte	0x04, 0x37
        /*0002*/ 	.short	(.L_151 - .L_150)
.L_150:
        /*0004*/ 	.word	0x00000082


	//----- nvinfo : EIATTR_KPARAM_INFO
	.align		4
.L_151:
        /*0008*/ 	.byte	0x04, 0x17
        /*000a*/ 	.short	(.L_153 - .L_152)
.L_152:
        /*000c*/ 	.word	0x00000000
        /*0010*/ 	.short	0x0003
        /*0012*/ 	.short	0x0018
        /*0014*/ 	.byte	0x00, 0xf0, 0x11, 0x00


	//----- nvinfo : EIATTR_KPARAM_INFO
	.align		4
.L_153:
        /*0018*/ 	.byte	0x04, 0x17
        /*001a*/ 	.short	(.L_155 - .L_154)
.L_154:
        /*001c*/ 	.word	0x00000000
        /*0020*/ 	.short	0x0002
        /*0022*/ 	.short	0x0010
        /*0024*/ 	.byte	0x00, 0xf5, 0x21, 0x00


	//----- nvinfo : EIATTR_KPARAM_INFO
	.align		4
.L_155:
        /*0028*/ 	.byte	0x04, 0x17
        /*002a*/ 	.short	(.L_157 - .L_156)
.L_156:
        /*002c*/ 	.word	0x00000000
        /*0030*/ 	.short	0x0001
        /*0032*/ 	.short	0x0008
        /*0034*/ 	.byte	0x00, 0xf0, 0x21, 0x00


	//----- nvinfo : EIATTR_KPARAM_INFO
	.align		4
.L_157:
        /*0038*/ 	.byte	0x04, 0x17
        /*003a*/ 	.short	(.L_159 - .L_158)
.L_158:
        /*003c*/ 	.word	0x00000000
        /*0040*/ 	.short	0x0000
        /*0042*/ 	.short	0x0000
        /*0044*/ 	.byte	0x00, 0xf5, 0x21, 0x00


	//----- nvinfo : EIATTR_SPARSE_MMA_MASK
	.align		4
.L_159:
        /*0048*/ 	.byte	0x03, 0x50
        /*004a*/ 	.short	0x0000


	//----- nvinfo : EIATTR_MAXREG_COUNT
	.align		4
        /*004c*/ 	.byte	0x03, 0x1b
        /*004e*/ 	.short	0x00ff


	//----- nvinfo : EIATTR_MERCURY_ISA_VERSION
	.align		4
        /*0050*/ 	.byte	0x03, 0x5f
        /*0052*/ 	.short	0x0101


	//----- nvinfo : EIATTR_VRC_CTA_INIT_COUNT
	.align		4
        /*0054*/ 	.byte	0x02, 0x4a
	.zero		1
	.zero		1


	//----- nvinfo : EIATTR_EXIT_INSTR_OFFSETS
	.align		4
        /*0058*/ 	.byte	0x04, 0x1c
        /*005a*/ 	.short	(.L_161 - .L_160)


	//   ....[0]....
.L_160:
        /*005c*/ 	.word	0x00000070


	//   ....[1]....
        /*0060*/ 	.word	0x00000120


	//----- nvinfo : EIATTR_CBANK_PARAM_SIZE
	.align		4
.L_161:
        /*0064*/ 	.byte	0x03, 0x19
        /*0066*/ 	.short	0x001c


	//----- nvinfo : EIATTR_PARAM_CBANK
	.align		4
        /*0068*/ 	.byte	0x04, 0x0a
        /*006a*/ 	.short	(.L_163 - .L_162)
	.align		4
.L_162:
        /*006c*/ 	.word	index@(.nv.constant0.sub_scalar_i64)
        /*0070*/ 	.short	0x0380
        /*0072*/ 	.short	0x001c


	//----- nvinfo : EIATTR_SW_WAR
	.align		4
.L_163:
        /*0074*/ 	.byte	0x04, 0x36
        /*0076*/ 	.short	(.L_165 - .L_164)
.L_164:
        /*0078*/ 	.word	0x00000008
.L_165:


//--------------------- .nv.info.add_scalar_i64   --------------------------
	.section	.nv.info.add_scalar_i64,"",@"SHT_CUDA_INFO"
	.sectionflags	@""
	.align	4


	//----- nvinfo : EIATTR_CUDA_API_VERSION
	.align		4
        /*0000*/ 	.byte	0x04, 0x37
        /*0002*/ 	.short	(.L_167 - .L_166)
.L_166:
        /*0004*/ 	.word	0x00000082


	//----- nvinfo : EIATTR_KPARAM_INFO
	.align		4
.L_167:
        /*0008*/ 	.byte	0x04, 0x17
        /*000a*/ 	.short	(.L_169 - .L_168)
.L_168:
        /*000c*/ 	.word	0x00000000
        /*0010*/ 	.short	0x0003
        /*0012*/ 	.short	0x0018
        /*0014*/ 	.byte	0x00, 0xf0, 0x11, 0x00


	//----- nvinfo : EIATTR_KPARAM_INFO
	.align		4
.L_169:
        /*0018*/ 	.byte	0x04, 0x17
        /*001a*/ 	.short	(.L_171 - .L_170)
.L_170:
        /*001c*/ 	.word	0x00000000
        /*0020*/ 	.short	0x0002
        /*0022*/ 	.short	0x0010
        /*0024*/ 	.byte	0x00, 0xf5, 0x21, 0x00


	//----- nvinfo : EIATTR_KPARAM_INFO
	.align		4
.L_171:
        /*0028*/ 	.byte	0x04, 0x17
        /*002a*/ 	.short	(.L_173 - .L_172)
.L_172:
        /*002c*/ 	.word	0x00000000
        /*0030*/ 	.short	0x0001
        /*0032*/ 	.short	0x0008
        /*0034*/ 	.byte	0x00, 0xf0, 0x21, 0x00


	//----- nvinfo : EIATTR_KPARAM_INFO
	.align		4
.L_173:
        /*0038*/ 	.byte	0x04, 0x17
        /*003a*/ 	.short	(.L_175 - .L_174)
.L_174:
        /*003c*/ 	.word	0x00000000
        /*0040*/ 	.short	0x0000
        /*0042*/ 	.short	0x0000
        /*0044*/ 	.byte	0x00, 0xf5, 0x21, 0x00


	//----- nvinfo : EIATTR_SPARSE_MMA_MASK
	.align		4
.L_175:
        /*0048*/ 	.byte	0x03, 0x50
        /*004a*/ 	.short	0x0000


	//----- nvinfo : EIATTR_MAXREG_COUNT
	.align		4
        /*004c*/ 	.byte	0x03, 0x1b
        /*004e*/ 	.short	0x00ff


	//----- nvinfo : EIATTR_MERCURY_ISA_VERSION
	.align		4
        /*0050*/ 	.byte	0x03, 0x5f
        /*0052*/ 	.short	0x0101


	//----- nvinfo : EIATTR_VRC_CTA_INIT_COUNT
	.align		4
        /*0054*/ 	.byte	0x02, 0x4a
	.zero		1
	.zero		1


	//----- nvinfo : EIATTR_EXIT_INSTR_OFFSETS
	.align		4
        /*0058*/ 	.byte	0x04, 0x1c
        /*005a*/ 	.short	(.L_177 - .L_176)


	//   ....[0]....
.L_176:
        /*005c*/ 	.word	0x00000070


	//   ....[1]....
        /*0060*/ 	.word	0x00000120


	//----- nvinfo : EIATTR_CBANK_PARAM_SIZE
	.align		4
.L_177:
        /*0064*/ 	.byte	0x03, 0x19
        /*0066*/ 	.short	0x001c


	//----- nvinfo : EIATTR_PARAM_CBANK
	.align		4
        /*0068*/ 	.byte	0x04, 0x0a
        /*006a*/ 	.short	(.L_179 - .L_178)
	.align		4
.L_178:
        /*006c*/ 	.word	index@(.nv.constant0.add_scalar_i64)
        /*0070*/ 	.short	0x0380
        /*0072*/ 	.short	0x001c


	//----- nvinfo : EIATTR_SW_WAR
	.align		4
.L_179:
        /*0074*/ 	.byte	0x04, 0x36
        /*0076*/ 	.short	(.L_181 - .L_180)
.L_180:
        /*0078*/ 	.word	0x00000008
.L_181:


//--------------------- .nv.info.div_scalar_i32   --------------------------
	.section	.nv.info.div_scalar_i32,"",@"SHT_CUDA_INFO"
	.sectionflags	@""
	.align	4


	//----- nvinfo : EIATTR_CUDA_API_VERSION
	.align		4
        /*0000*/ 	.byte	0x04, 0x37
        /*0002*/ 	.short	(.L_183 - .L_182)
.L_182:
        /*0004*/ 	.word	0x00000082


	//----- nvinfo : EIATTR_KPARAM_INFO
	.align		4
.L_183:
        /*0008*/ 	.byte	0x04, 0x17
        /*000a*/ 	.short	(.L_185 - .L_184)
.L_184:
        /*000c*/ 	.word	0x00000000
        /*0010*/ 	.short	0x0003
        /*0012*/ 	.short	0x0018
        /*0014*/ 	.byte	0x00, 0xf0, 0x11, 0x00


	//----- nvinfo : EIATTR_KPARAM_INFO
	.align		4
.L_185:
        /*0018*/ 	.byte	0x04, 0x17
        /*001a*/ 	.short	(.L_187 - .L_186)
.L_186:
        /*001c*/ 	.word	0x00000000
        /*0020*/ 	.short	0x0002
        /*0022*/ 	.short	0x0010
        /*0024*/ 	.byte	0x00, 0xf5, 0x21, 0x00


	//----- nvinfo : EIATTR_KPARAM_INFO
	.align		4
.L_187:
        /*0028*/ 	.byte	0x04, 0x17
        /*002a*/ 	.short	(.L_189 - .L_188)
.L_188:
        /*002c*/ 	.word	0x00000000
        /*0030*/ 	.short	0x0001
        /*0032*/ 	.short	0x0008
        /*0034*/ 	.byte	0x00, 0xf0, 0x11, 0x00


	//----- nvinfo : EIATTR_KPARAM_INFO
	.align		4
.L_189:
        /*0038*/ 	.byte	0x04, 0x17
        /*003a*/ 	.short	(.L_191 - .L_190)
.L_190:
        /*003c*/ 	.word	0x00000000
        /*0040*/ 	.short	0x0000
        /*0042*/ 	.short	0x0000
        /*0044*/ 	.byte	0x00, 0xf5, 0x21, 0x00


	//----- nvinfo : EIATTR_SPARSE_MMA_MASK
	.align		4
.L_191:
        /*0048*/ 	.byte	0x03, 0x50
        /*004a*/ 	.short	0x0000


	//----- nvinfo : EIATTR_MAXREG_COUNT
	.align		4
        /*004c*/ 	.byte	0x03, 0x1b
        /*004e*/ 	.short	0x00ff


	//----- nvinfo : EIATTR_MERCURY_ISA_VERSION
	.align		4
        /*0050*/ 	.byte	0x03, 0x5f
        /*0052*/ 	.short	0x0101


	//----- nvinfo : EIATTR_VRC_CTA_INIT_COUNT
	.align		4
        /*0054*/ 	.byte	0x02, 0x4a
	.zero		1
	.zero		1


	//----- nvinfo : EIATTR_EXIT_INSTR_OFFSETS
	.align		4
        /*0058*/ 	.byte	0x04, 0x1c
        /*005a*/ 	.short	(.L_193 - .L_192)


	//   ....[0]....
.L_192:
        /*005c*/ 	.word	0x00000070


	//   ....[1]....
        /*0060*/ 	.word	0x00000270


	//----- nvinfo : EIATTR_CBANK_PARAM_SIZE
	.align		4
.L_193:
        /*0064*/ 	.byte	0x03, 0x19
        /*0066*/ 	.short	0x001c


	//----- nvinfo : EIATTR_PARAM_CBANK
	.align		4
        /*0068*/ 	.byte	0x04, 0x0a
        /*006a*/ 	.short	(.L_195 - .L_194)
	.align		4
.L_194:
        /*006c*/ 	.word	index@(.nv.constant0.div_scalar_i32)
        /*0070*/ 	.short	0x0380
        /*0072*/ 	.short	0x001c


	//----- nvinfo : EIATTR_SW_WAR
	.align		4
.L_195:
        /*0074*/ 	.byte	0x04, 0x36
        /*0076*/ 	.short	(.L_197 - .L_196)
.L_196:
        /*0078*/ 	.word	0x00000008
.L_197:


//--------------------- .nv.info.mul_scalar_i32   --------------------------
	.section	.nv.info.mul_scalar_i32,"",@"SHT_CUDA_INFO"
	.sectionflags	@""
	.align	4


	//----- nvinfo : EIATTR_CUDA_API_VERSION
	.align		4
        /*0000*/ 	.byte	0x04, 0x37
        /*0002*/ 	.short	(.L_199 - .L_198)
.L_198:
        /*0004*/ 	.word	0x00000082


	//----- nvinfo : EIATTR_KPARAM_INFO
	.align		4
.L_199:
        /*0008*/ 	.byte	0x04, 0x17
        /*000a*/ 	.short	(.L_201 - .L_200)
.L_200:
        /*000c*/ 	.word	0x00000000
        /*0010*/ 	.short	0x0003
        /*0012*/ 	.short	0x0018
        /*0014*/ 	.byte	0x00, 0xf0, 0x11, 0x00


	//----- nvinfo : EIATTR_KPARAM_INFO
	.align		4
.L_201:
        /*0018*/ 	.byte	0x04, 0x17
        /*001a*/ 	.short	(.L_203 - .L_202)
.L_202:
        /*001c*/ 	.word	0x00000000
        /*0020*/ 	.short	0x0002
        /*0022*/ 	.short	0x0010
        /*0024*/ 	.byte	0x00, 0xf5, 0x21, 0x00


	//----- nvinfo : EIATTR_KPARAM_INFO
	.align		4
.L_203:
        /*0028*/ 	.byte	0x04, 0x17
        /*002a*/ 	.short	(.L_205 - .L_204)
.L_204:
        /*002c*/ 	.word	0x00000000
        /*0030*/ 	.short	0x0001
        /*0032*/ 	.short	0x0008
        /*0034*/ 	.byte	0x00, 0xf0, 0x11, 0x00


	//----- nvinfo : EIATTR_KPARAM_INFO
	.align		4
.L_205:
        /*0038*/ 	.byte	0x04, 0x17
        /*003a*/ 	.short	(.L_207 - .L_206)
.L_206:
        /*003c*/ 	.word	0x00000000
        /*0040*/ 	.short	0x0000
        /*0042*/ 	.short	0x0000
        /*0044*/ 	.byte	0x00, 0xf5, 0x21, 0x00


	//----- nvinfo : EIATTR_SPARSE_MMA_MASK
	.align		4
.L_207:
        /*0048*/ 	.byte	0x03, 0x50
        /*004a*/ 	.short	0x0000


	//----- nvinfo : EIATTR_MAXREG_COUNT
	.align		4
        /*004c*/ 	.byte	0x03, 0x1b
        /*004e*/ 	.short	0x00ff


	//----- nvinfo : EIATTR_MERCURY_ISA_VERSION
	.align		4
        /*0050*/ 	.byte	0x03, 0x5f
        /*0052*/ 	.short	0x0101


	//----- nvinfo : EIATTR_VRC_CTA_INIT_COUNT
	.align		4
        /*0054*/ 	.byte	0x02, 0x4a
	.zero		1
	.zero		1


	//----- nvinfo : EIATTR_EXIT_INSTR_OFFSETS
	.align		4
        /*0058*/ 	.byte	0x04, 0x1c
        /*005a*/ 	.short	(.L_209 - .L_208)


	//   ....[0]....
.L_208:
        /*005c*/ 	.word	0x00000070


	//   ....[1]....
        /*0060*/ 	.word	0x00000110


	//----- nvinfo : EIATTR_CBANK_PARAM_SIZE
	.align		4
.L_209:
        /*0064*/ 	.byte	0x03, 0x19
        /*0066*/ 	.short	0x001c


	//----- nvinfo : EIATTR_PARAM_CBANK
	.align		4
        /*0068*/ 	.byte	0x04, 0x0a
        /*006a*/ 	.short	(.L_211 - .L_210)
	.align		4
.L_210:
        /*006c*/ 	.word	index@(.nv.constant0.mul_scalar_i32)
        /*0070*/ 	.short	0x0380
        /*0072*/ 	.short	0x001c


	//----- nvinfo : EIATTR_SW_WAR
	.align		4
.L_211:
        /*0074*/ 	.byte	0x04, 0x36
        /*0076*/ 	.short	(.L_213 - .L_212)
.L_212:
        /*0078*/ 	.word	0x00000008
.L_213:


//--------------------- .nv.info.sub_scalar_i32   --------------------------
	.section	.nv.info.sub_scalar_i32,"",@"SHT_CUDA_INFO"
	.sectionflags	@""
	.align	4


	//----- nvinfo : EIATTR_CUDA_API_VERSION
	.align		4
        /*0000*/ 	.byte	0x04, 0x37
        /*0002*/ 	.short	(.L_215 - .L_214)
.L_214:
        /*0004*/ 	.word	0x00000082


	//----- nvinfo : EIATTR_KPARAM_INFO
	.align		4
.L_215:
        /*0008*/ 	.byte	0x04, 0x17
        /*000a*/ 	.short	(.L_217 - .L_216)
.L_216:
        /*000c*/ 	.word	0x00000000
        /*0010*/ 	.short	0x0003
        /*0012*/ 	.short	0x0018
        /*0014*/ 	.byte	0x00, 0xf0, 0x11, 0x00


	//----- nvinfo : EIATTR_KPARAM_INFO
	.align		4
.L_217:
        /*0018*/ 	.byte	0x04, 0x17
        /*001a*/ 	.short	(.L_219 - .L_218)
.L_218:
        /*001c*/ 	.word	0x00000000
        /*0020*/ 	.short	0x0002
        /*0022*/ 	.short	0x0010
        /*0024*/ 	.byte	0x00, 0xf5, 0x21, 0x00


	//----- nvinfo : EIATTR_KPARAM_INFO
	.align		4
.L_219:
        /*0028*/ 	.byte	0x04, 0x17
        /*002a*/ 	.short	(.L_221 - .L_220)
.L_220:
        /*002c*/ 	.word	0x00000000
        /*0030*/ 	.short	0x0001
        /*0032*/ 	.short	0x0008
        /*0034*/ 	.byte	0x00, 0xf0, 0x11, 0x00


	//----- nvinfo : EIATTR_KPARAM_INFO
	.align		4
.L_221:
        /*0038*/ 	.byte	0x04, 0x17
        /*003a*/ 	.short	(.L_223 - .L_222)
.L_222:
        /*003c*/ 	.word	0x00000000
        /*0040*/ 	.short	0x0000
        /*0042*/ 	.short	0x0000
        /*0044*/ 	.byte	0x00, 0xf5, 0x21, 0x00


	//----- nvinfo : EIATTR_SPARSE_MMA_MASK
	.align		4
.L_223:
        /*0048*/ 	.byte	0x03, 0x50
        /*004a*/ 	.short	0x0000


	//----- nvinfo : EIATTR_MAXREG_COUNT
	.align		4
        /*004c*/ 	.byte	0x03, 0x1b
        /*004e*/ 	.short	0x00ff


	//----- nvinfo : EIATTR_MERCURY_ISA_VERSION
	.align		4
        /*0050*/ 	.byte	0x03, 0x5f
        /*0052*/ 	.short	0x0101


	//----- nvinfo : EIATTR_VRC_CTA_INIT_COUNT
	.align		4
        /*0054*/ 	.byte	0x02, 0x4a
	.zero		1
	.zero		1


	//----- nvinfo : EIATTR_EXIT_INSTR_OFFSETS
	.align		4
        /*0058*/ 	.byte	0x04, 0x1c
        /*005a*/ 	.short	(.L_225 - .L_224)


	//   ....[0]....
.L_224:
        /*005c*/ 	.word	0x00000070


	//   ....[1]....
        /*0060*/ 	.word	0x00000110


	//----- nvinfo : EIATTR_CBANK_PARAM_SIZE
	.align		4
.L_225:
        /*0064*/ 	.byte	0x03, 0x19
        /*0066*/ 	.short	0x001c


	//----- nvinfo : EIATTR_PARAM_CBANK
	.align		4
        /*0068*/ 	.byte	0x04, 0x0a
        /*006a*/ 	.short	(.L_227 - .L_226)
	.align		4
.L_226:
        /*006c*/ 	.word	index@(.nv.constant0.sub_scalar_i32)
        /*0070*/ 	.short	0x0380
        /*0072*/ 	.short	0x001c


	//----- nvinfo : EIATTR_SW_WAR
	.align		4
.L_227:
        /*0074*/ 	.byte	0x04, 0x36
        /*0076*/ 	.short	(.L_229 - .L_228)
.L_228:
        /*0078*/ 	.word	0x00000008
.L_229:


//--------------------- .nv.info.add_scalar_i32   --------------------------
	.section	.nv.info.add_scalar_i32,"",@"SHT_CUDA_INFO"
	.sectionflags	@""
	.align	4


	//----- nvinfo : EIATTR_CUDA_API_VERSION
	.align		4
        /*0000*/ 	.byte	0x04, 0x37
        /*0002*/ 	.short	(.L_231 - .L_230)
.L_230:
        /*0004*/ 	.word	0x00000082


	//----- nvinfo : EIATTR_KPARAM_INFO
	.align		4
.L_231:
        /*0008*/ 	.byte	0x04, 0x17
        /*000a*/ 	.short	(.L_233 - .L_232)
.L_232:
        /*000c*/ 	.word	0x00000000
        /*0010*/ 	.short	0x0003
        /*0012*/ 	.short	0x0018
        /*0014*/ 	.byte	0x00, 0xf0, 0x11, 0x00


	//----- nvinfo : EIATTR_KPARAM_INFO
	.align		4
.L_233:
        /*0018*/ 	.byte	0x04, 0x17
        /*001a*/ 	.short	(.L_235 - .L_234)
.L_234:
        /*001c*/ 	.word	0x00000000
        /*0020*/ 	.short	0x0002
        /*0022*/ 	.short	0x0010
        /*0024*/ 	.byte	0x00, 0xf5, 0x21, 0x00


	//----- nvinfo : EIATTR_KPARAM_INFO
	.align		4
.L_235:
        /*0028*/ 	.byte	0x04, 0x17
        /*002a*/ 	.short	(.L_237 - .L_236)
.L_236:
        /*002c*/ 	.word	0x00000000
        /*0030*/ 	.short	0x0001
        /*0032*/ 	.short	0x0008
        /*0034*/ 	.byte	0x00, 0xf0, 0x11, 0x00


	//----- nvinfo : EIATTR_KPARAM_INFO
	.align		4
.L_237:
        /*0038*/ 	.byte	0x04, 0x17
        /*003a*/ 	.short	(.L_239 - .L_238)
.L_238:
        /*003c*/ 	.word	0x00000000
        /*0040*/ 	.short	0x0000
        /*0042*/ 	.short	0x0000
        /*0044*/ 	.byte	0x00, 0xf5, 0x21, 0x00


	//----- nvinfo : EIATTR_SPARSE_MMA_MASK
	.align		4
.L_239:
        /*0048*/ 	.byte	0x03, 0x50
        /*004a*/ 	.short	0x0000


	//----- nvinfo : EIATTR_MAXREG_COUNT
	.align		4
        /*004c*/ 	.byte	0x03, 0x1b
        /*004e*/ 	.short	0x00ff


	//----- nvinfo : EIATTR_MERCURY_ISA_VERSION
	.align		4
        /*0050*/ 	.byte	0x03, 0x5f
        /*0052*/ 	.short	0x0101


	//----- nvinfo : EIATTR_VRC_CTA_INIT_COUNT
	.align		4
        /*0054*/ 	.byte	0x02, 0x4a
	.zero		1
	.zero		1


	//----- nvinfo : EIATTR_EXIT_INSTR_OFFSETS
	.align		4
        /*0058*/ 	.byte	0x04, 0x1c
        /*005a*/ 	.short	(.L_241 - .L_240)


	//   ....[0]....
.L_240:
        /*005c*/ 	.word	0x00000070


	//   ....[1]....
        /*0060*/ 	.word	0x00000110


	//----- nvinfo : EIATTR_CBANK_PARAM_SIZE
	.align		4
.L_241:
        /*0064*/ 	.byte	0x03, 0x19
        /*0066*/ 	.short	0x001c


	//----- nvinfo : EIATTR_PARAM_CBANK
	.align		4
        /*0068*/ 	.byte	0x04, 0x0a
        /*006a*/ 	.short	(.L_243 - .L_242)
	.align		4
.L_242:
        /*006c*/ 	.word	index@(.nv.constant0.add_scalar_i32)
        /*0070*/ 	.short	0x0380
        /*0072*/ 	.short	0x001c


	//----- nvinfo : EIATTR_SW_WAR
	.align		4
.L_243:
        /*0074*/ 	.byte	0x04, 0x36
        /*0076*/ 	.short	(.L_245 - .L_244)
.L_244:
        /*0078*/ 	.word	0x00000008
.L_245:


//--------------------- .nv.info.pow_scalar_f64   --------------------------
	.section	.nv.info.pow_scalar_f64,"",@"SHT_CUDA_INFO"
	.sectionflags	@""
	.align	4


	//----- nvinfo : EIATTR_CUDA_API_VERSION
	.align		4
        /*0000*/ 	.byte	0x04, 0x37
        /*0002*/ 	.short	(.L_247 - .L_246)
.L_246:
        /*0004*/ 	.word	0x00000082


	//----- nvinfo : EIATTR_KPARAM_INFO
	.align		4
.L_247:
        /*0008*/ 	.byte	0x04, 0x17
        /*000a*/ 	.short	(.L_249 - .L_248)
.L_248:
        /*000c*/ 	.word	0x00000000
        /*0010*/ 	.short	0x0003
        /*0012*/ 	.short	0x0018
        /*0014*/ 	.byte	0x00, 0xf0, 0x11, 0x00


	//----- nvinfo : EIATTR_KPARAM_INFO
	.align		4
.L_249:
        /*0018*/ 	.byte	0x04, 0x17
        /*001a*/ 	.short	(.L_251 - .L_250)
.L_250:
        /*001c*/ 	.word	0x00000000
        /*0020*/ 	.short	0x0002
        /*0022*/ 	.short	0x0010
        /*0024*/ 	.byte	0x00, 0xf5, 0x21, 0x00


	//----- nvinfo : EIATTR_KPARAM_INFO
	.align		4
.L_251:
        /*0028*/ 	.byte	0x04, 0x17
        /*002a*/ 	.short	(.L_253 - .L_252)
.L_252:
        /*002c*/ 	.word	0x00000000
        /*0030*/ 	.short	0x0001
        /*0032*/ 	.short	0x0008
        /*0034*/ 	.byte	0x00, 0xf0, 0x21, 0x00


	//----- nvinfo : EIATTR_KPARAM_INFO
	.align		4
.L_253:
        /*0038*/ 	.byte	0x04, 0x17
        /*003a*/ 	.short	(.L_255 - .L_254)
.L_254:
        /*003c*/ 	.word	0x00000000
        /*0040*/ 	.short	0x0000
        /*0042*/ 	.short	0x0000
        /*0044*/ 	.byte	0x00, 0xf5, 0x21, 0x00


	//----- nvinfo : EIATTR_SPARSE_MMA_MASK
	.align		4
.L_255:
        /*0048*/ 	.byte	0x03, 0x50
        /*004a*/ 	.short	0x0000


	//----- nvinfo : EIATTR_MAXREG_COUNT
	.align		4
        /*004c*/ 	.byte	0x03, 0x1b
        /*004e*/ 	.short	0x00ff


	//----- nvinfo : EIATTR_MERCURY_ISA_VERSION
	.align		4
        /*0050*/ 	.byte	0x03, 0x5f
        /*0052*/ 	.short	0x0101


	//----- nvinfo : EIATTR_VRC_CTA_INIT_COUNT
	.align		4
        /*0054*/ 	.byte	0x02, 0x4a
	.zero		1
	.zero		1


	//----- nvinfo : EIATTR_EXIT_INSTR_OFFSETS
	.align		4
        /*0058*/ 	.byte	0x04, 0x1c
        /*005a*/ 	.short	(.L_257 - .L_256)


	//   ....[0]....
.L_256:
        /*005c*/ 	.word	0x00000070


	//   ....[1]....
        /*0060*/ 	.word	0x000005c0


	//----- nvinfo : EIATTR_CRS_STACK_SIZE
	.align		4
.L_257:
        /*0064*/ 	.byte	0x04, 0x1e
        /*0066*/ 	.short	(.L_259 - .L_258)
.L_258:
        /*0068*/ 	.word	0x00000000


	//----- nvinfo : EIATTR_CBANK_PARAM_SIZE
	.align		4
.L_259:
        /*006c*/ 	.byte	0x03, 0x19
        /*006e*/ 	.short	0x001c


	//----- nvinfo : EIATTR_PARAM_CBANK
	.align		4
        /*0070*/ 	.byte	0x04, 0x0a
        /*0072*/ 	.short	(.L_261 - .L_260)
	.align		4
.L_260:
        /*0074*/ 	.word	index@(.nv.constant0.pow_scalar_f64)
        /*0078*/ 	.short	0x0380
        /*007a*/ 	.short	0x001c


	//----- nvinfo : EIATTR_SW_WAR
	.align		4
.L_261:
        /*007c*/ 	.byte	0x04, 0x36
        /*007e*/ 	.short	(.L_263 - .L_262)
.L_262:
        /*0080*/ 	.word	0x00000008
.L_263:


//--------------------- .nv.info.div_scalar_f64   --------------------------
	.section	.nv.info.div_scalar_f64,"",@"SHT_CUDA_INFO"
	.sectionflags	@""
	.align	4


	//----- nvinfo : EIATTR_CUDA_API_VERSION
	.align		4
        /*0000*/ 	.byte	0x04, 0x37
        /*0002*/ 	.short	(.L_265 - .L_264)
.L_264:
        /*0004*/ 	.word	0x00000082


	//----- nvinfo : EIATTR_KPARAM_INFO
	.align		4
.L_265:
        /*0008*/ 	.byte	0x04, 0x17
        /*000a*/ 	.short	(.L_267 - .L_266)
.L_266:
        /*000c*/ 	.word	0x00000000
        /*0010*/ 	.short	0x0003
        /*0012*/ 	.short	0x0018
        /*0014*/ 	.byte	0x00, 0xf0, 0x11, 0x00


	//----- nvinfo : EIATTR_KPARAM_INFO
	.align		4
.L_267:
        /*0018*/ 	.byte	0x04, 0x17
        /*001a*/ 	.short	(.L_269 - .L_268)
.L_268:
        /*001c*/ 	.word	0x00000000
        /*0020*/ 	.short	0x0002
        /*0022*/ 	.short	0x0010
        /*0024*/ 	.byte	0x00, 0xf5, 0x21, 0x00


	//----- nvinfo : EIATTR_KPARAM_INFO
	.align		4
.L_269:
        /*0028*/ 	.byte	0x04, 0x17
        /*002a*/ 	.short	(.L_271 - .L_270)
.L_270:
        /*002c*/ 	.word	0x00000000
        /*0030*/ 	.short	0x0001
        /*0032*/ 	.short	0x0008
        /*0034*/ 	.byte	0x00, 0xf0, 0x21, 0x00


	//----- nvinfo : EIATTR_KPARAM_INFO
	.align		4
.L_271:
        /*0038*/ 	.byte	0x04, 0x17
        /*003a*/ 	.short	(.L_273 - .L_272)
.L_272:
        /*003c*/ 	.word	0x00000000
        /*0040*/ 	.short	0x0000
        /*0042*/ 	.short	0x0000
        /*0044*/ 	.byte	0x00, 0xf5, 0x21, 0x00


	//----- nvinfo : EIATTR_SPARSE_MMA_MASK
	.align		4
.L_273:
        /*0048*/ 	.byte	0x03, 0x50
        /*004a*/ 	.short	0x0000


	//----- nvinfo : EIATTR_MAXREG_COUNT
	.align		4
        /*004c*/ 	.byte	0x03, 0x1b
        /*004e*/ 	.short	0x00ff


	//----- nvinfo : EIATTR_MERCURY_ISA_VERSION
	.align		4
        /*0050*/ 	.byte	0x03, 0x5f
        /*0052*/ 	.short	0x0101


	//----- nvinfo : EIATTR_VRC_CTA_INIT_COUNT
	.align		4
        /*0054*/ 	.byte	0x02, 0x4a
	.zero		1
	.zero		1


	//----- nvinfo : EIATTR_EXIT_INSTR_OFFSETS
	.align		4
        /*0058*/ 	.byte	0x04, 0x1c
        /*005a*/ 	.short	(.L_275 - .L_274)


	//   ....[0]....
.L_274:
        /*005c*/ 	.word	0x00000070


	//   ....[1]....
        /*0060*/ 	.word	0x00000230


	//----- nvinfo : EIATTR_CRS_STACK_SIZE
	.align		4
.L_275:
        /*0064*/ 	.byte	0x04, 0x1e
        /*0066*/ 	.short	(.L_277 - .L_276)
.L_276:
        /*0068*/ 	.word	0x00000000


	//----- nvinfo : EIATTR_CBANK_PARAM_SIZE
	.align		4
.L_277:
        /*006c*/ 	.byte	0x03, 0x19
        /*006e*/ 	.short	0x001c


	//----- nvinfo : EIATTR_PARAM_CBANK
	.align		4
        /*0070*/ 	.byte	0x04, 0x0a
        /*0072*/ 	.short	(.L_279 - .L_278)
	.align		4
.L_278:
        /*0074*/ 	.word	index@(.nv.constant0.div_scalar_f64)
        /*0078*/ 	.short	0x0380
        /*007a*/ 	.short	0x001c


	//----- nvinfo : EIATTR_SW_WAR
	.align		4
.L_279:
        /*007c*/ 	.byte	0x04, 0x36
        /*007e*/ 	.short	(.L_281 - .L_280)
.L_280:
        /*0080*/ 	.word	0x00000008
.L_281:


//--------------------- .nv.info.mul_scalar_f64   --------------------------
	.section	.nv.info.mul_scalar_f64,"",@"SHT_CUDA_INFO"
	.sectionflags	@""
	.align	4


	//----- nvinfo : EIATTR_CUDA_API_VERSION
	.align		4
        /*0000*/ 	.byte	0x04, 0x37
        /*0002*/ 	.short	(.L_283 - .L_282)
.L_282:
        /*0004*/ 	.word	0x00000082


	//----- nvinfo : EIATTR_KPARAM_INFO
	.align		4
.L_283:
        /*0008*/ 	.byte	0x04, 0x17
        /*000a*/ 	.short	(.L_285 - .L_284)
.L_284:
        /*000c*/ 	.word	0x00000000
        /*0010*/ 	.short	0x0003
        /*0012*/ 	.short	0x0018
        /*0014*/ 	.byte	0x00, 0xf0, 0x11, 0x00


	//----- nvinfo : EIATTR_KPARAM_INFO
	.align		4
.L_285:
        /*0018*/ 	.byte	0x04, 0x17
        /*001a*/ 	.short	(.L_287 - .L_286)
.L_286:
        /*001c*/ 	.word	0x00000000
        /*0020*/ 	.short	0x0002
        /*0022*/ 	.short	0x0010
        /*0024*/ 	.byte	0x00, 0xf5, 0x21, 0x00


	//----- nvinfo : EIATTR_KPARAM_INFO
	.align		4
.L_287:
        /*0028*/ 	.byte	0x04, 0x17
        /*002a*/ 	.short	(.L_289 - .L_288)
.L_288:
        /*002c*/ 	.word	0x00000000
        /*0030*/ 	.short	0x0001
        /*0032*/ 	.short	0x0008
        /*0034*/ 	.byte	0x00, 0xf0, 0x21, 0x00


	//----- nvinfo : EIATTR_KPARAM_INFO
	.align		4
.L_289:
        /*0038*/ 	.byte	0x04, 0x17
        /*003a*/ 	.short	(.L_291 - .L_290)
.L_290:
        /*003c*/ 	.word	0x00000000
        /*0040*/ 	.short	0x0000
        /*0042*/ 	.short	0x0000
        /*0044*/ 	.byte	0x00, 0xf5, 0x21, 0x00


	//----- nvinfo : EIATTR_SPARSE_MMA_MASK
	.align		4
.L_291:
        /*0048*/ 	.byte	0x03, 0x50
        /*004a*/ 	.short	0x0000


	//----- nvinfo : EIATTR_MAXREG_COUNT
	.align		4
        /*004c*/ 	.byte	0x03, 0x1b
        /*004e*/ 	.short	0x00ff


	//----- nvinfo : EIATTR_MERCURY_ISA_VERSION
	.align		4
        /*0050*/ 	.byte	0x03, 0x5f
        /*0052*/ 	.short	0x0101


	//----- nvinfo : EIATTR_VRC_CTA_INIT_COUNT
	.align		4
        /*0054*/ 	.byte	0x02, 0x4a
	.zero		1
	.zero		1


	//----- nvinfo : EIATTR_EXIT_INSTR_OFFSETS
	.align		4
        /*0058*/ 	.byte	0x04, 0x1c
        /*005a*/ 	.short	(.L_293 - .L_292)


	//   ....[0]....
.L_292:
        /*005c*/ 	.word	0x00000070


	//   ....[1]....
        /*0060*/ 	.word	0x00000110


	//----- nvinfo : EIATTR_CBANK_PARAM_SIZE
	.align		4
.L_293:
        /*0064*/ 	.byte	0x03, 0x19
        /*0066*/ 	.short	0x001c


	//----- nvinfo : EIATTR_PARAM_CBANK
	.align		4
        /*0068*/ 	.byte	0x04, 0x0a
        /*006a*/ 	.short	(.L_295 - .L_294)
	.align		4
.L_294:
        /*006c*/ 	.word	index@(.nv.constant0.mul_scalar_f64)
        /*0070*/ 	.short	0x0380
        /*0072*/ 	.short	0x001c


	//----- nvinfo : EIATTR_SW_WAR
	.align		4
.L_295:
        /*0074*/ 	.byte	0x04, 0x36
        /*0076*/ 	.short	(.L_297 - .L_296)
.L_296:
        /*0078*/ 	.word	0x00000008
.L_297:


//--------------------- .nv.info.sub_scalar_f64   --------------------------
	.section	.nv.info.sub_scalar_f64,"",@"SHT_CUDA_INFO"
	.sectionflags	@""
	.align	4


	//----- nvinfo : EIATTR_CUDA_API_VERSION
	.align		4
        /*0000*/ 	.byte	0x04, 0x37
        /*0002*/ 	.short	(.L_299 - .L_298)
.L_298:
        /*0004*/ 	.word	0x00000082


	//----- nvinfo : EIATTR_KPARAM_INFO
	.align		4
.L_299:
        /*0008*/ 	.byte	0x04, 0x17
        /*000a*/ 	.short	(.L_301 - .L_300)
.L_300:
        /*000c*/ 	.word	0x00000000
        /*0010*/ 	.short	0x0003
        /*0012*/ 	.short	0x0018
        /*0014*/ 	.byte	0x00, 0xf0, 0x11, 0x00


	//----- nvinfo : EIATTR_KPARAM_INFO
	.align		4
.L_301:
        /*0018*/ 	.byte	0x04, 0x17
        /*001a*/ 	.short	(.L_303 - .L_302)
.L_302:
        /*001c*/ 	.word	0x00000000
        /*0020*/ 	.short	0x0002
        /*0022*/ 	.short	0x0010
        /*0024*/ 	.byte	0x00, 0xf5, 0x21, 0x00


	//----- nvinfo : EIATTR_KPARAM_INFO
	.align		4
.L_303:
        /*0028*/ 	.byte	0x04, 0x17
        /*002a*/ 	.short	(.L_305 - .L_304)
.L_304:
        /*002c*/ 	.word	0x00000000
        /*0030*/ 	.short	0x0001
        /*0032*/ 	.short	0x0008
        /*0034*/ 	.byte	0x00, 0xf0, 0x21, 0x00


	//----- nvinfo : EIATTR_KPARAM_INFO
	.align		4
.L_305:
        /*0038*/ 	.byte	0x04, 0x17
        /*003a*/ 	.short	(.L_307 - .L_306)
.L_306:
        /*003c*/ 	.word	0x00000000
        /*0040*/ 	.short	0x0000
        /*0042*/ 	.short	0x0000
        /*0044*/ 	.byte	0x00, 0xf5, 0x21, 0x00


	//----- nvinfo : EIATTR_SPARSE_MMA_MASK
	.align		4
.L_307:
        /*0048*/ 	.byte	0x03, 0x50
        /*004a*/ 	.short	0x0000


	//----- nvinfo : EIATTR_MAXREG_COUNT
	.align		4
        /*004c*/ 	.byte	0x03, 0x1b
        /*004e*/ 	.short	0x00ff


	//----- nvinfo : EIATTR_MERCURY_ISA_VERSION
	.align		4
        /*0050*/ 	.byte	0x03, 0x5f
        /*0052*/ 	.short	0x0101


	//----- nvinfo : EIATTR_VRC_CTA_INIT_COUNT
	.align		4
        /*0054*/ 	.byte	0x02, 0x4a
	.zero		1
	.zero		1


	//----- nvinfo : EIATTR_EXIT_INSTR_OFFSETS
	.align		4
        /*0058*/ 	.byte	0x04, 0x1c
        /*005a*/ 	.short	(.L_309 - .L_308)


	//   ....[0]....
.L_308:
        /*005c*/ 	.word	0x00000070


	//   ....[1]....
        /*0060*/ 	.word	0x00000110


	//----- nvinfo : EIATTR_CBANK_PARAM_SIZE
	.align		4
.L_309:
        /*0064*/ 	.byte	0x03, 0x19
        /*0066*/ 	.short	0x001c


	//----- nvinfo : EIATTR_PARAM_CBANK
	.align		4
        /*0068*/ 	.byte	0x04, 0x0a
        /*006a*/ 	.short	(.L_311 - .L_310)
	.align		4
.L_310:
        /*006c*/ 	.word	index@(.nv.constant0.sub_scalar_f64)
        /*0070*/ 	.short	0x0380
        /*0072*/ 	.short	0x001c


	//----- nvinfo : EIATTR_SW_WAR
	.align		4
.L_311:
        /*0074*/ 	.byte	0x04, 0x36
        /*0076*/ 	.short	(.L_313 - .L_312)
.L_312:
        /*0078*/ 	.word	0x00000008
.L_313:


//--------------------- .nv.info.add_scalar_f64   --------------------------
	.section	.nv.info.add_scalar_f64,"",@"SHT_CUDA_INFO"
	.sectionflags	@""
	.align	4


	//----- nvinfo : EIATTR_CUDA_API_VERSION
	.align		4
        /*0000*/ 	.byte	0x04, 0x37
        /*0002*/ 	.short	(.L_315 - .L_314)
.L_314:
        /*0004*/ 	.word	0x00000082


	//----- nvinfo : EIATTR_KPARAM_INFO
	.align		4
.L_315:
        /*0008*/ 	.byte	0x04, 0x17
        /*000a*/ 	.short	(.L_317 - .L_316)
.L_316:
        /*000c*/ 	.word	0x00000000
        /*0010*/ 	.short	0x0003
        /*0012*/ 	.short	0x0018
        /*0014*/ 	.byte	0x00, 0xf0, 0x11, 0x00


	//----- nvinfo : EIATTR_KPARAM_INFO
	.align		4
.L_317:
        /*0018*/ 	.byte	0x04, 0x17
        /*001a*/ 	.short	(.L_319 - .L_318)
.L_318:
        /*001c*/ 	.word	0x00000000
        /*0020*/ 	.short	0x0002
        /*0022*/ 	.short	0x0010
        /*0024*/ 	.byte	0x00, 0xf5, 0x21, 0x00


	//----- nvinfo : EIATTR_KPARAM_INFO
	.align		4
.L_319:
        /*0028*/ 	.byte	0x04, 0x17
        /*002a*/ 	.short	(.L_321 - .L_320)
.L_320:
        /*002c*/ 	.word	0x00000000
        /*0030*/ 	.short	0x0001
        /*0032*/ 	.short	0x0008
        /*0034*/ 	.byte	0x00, 0xf0, 0x21, 0x00


	//----- nvinfo : EIATTR_KPARAM_INFO
	.align		4
.L_321:
        /*0038*/ 	.byte	0x04, 0x17
        /*003a*/ 	.short	(.L_323 - .L_322)
.L_322:
        /*003c*/ 	.word	0x00000000
        /*0040*/ 	.short	0x0000
        /*0042*/ 	.short	0x0000
        /*0044*/ 	.byte	0x00, 0xf5, 0x21, 0x00


	//----- nvinfo : EIATTR_SPARSE_MMA_MASK
	.align		4
.L_323:
        /*0048*/ 	.byte	0x03, 0x50
        /*004a*/ 	.short	0x0000


	//----- nvinfo : EIATTR_MAXREG_COUNT
	.align		4
        /*004c*/ 	.byte	0x03, 0x1b
        /*004e*/ 	.short	0x00ff


	//----- nvinfo : EIATTR_MERCURY_ISA_VERSION
	.align		4
        /*0050*/ 	.byte	0x03, 0x5f
        /*0052*/ 	.short	0x0101


	//----- nvinfo : EIATTR_VRC_CTA_INIT_COUNT
	.align		4
        /*0054*/ 	.byte	0x02, 0x4a
	.zero		1
	.zero		1


	//----- nvinfo : EIATTR_EXIT_INSTR_OFFSETS
	.align		4
        /*0058*/ 	.byte	0x04, 0x1c
        /*005a*/ 	.short	(.L_325 - .L_324)


	//   ....[0]....
.L_324:
        /*005c*/ 	.word	0x00000070


	//   ....[1]....
        /*0060*/ 	.word	0x00000110


	//----- nvinfo : EIATTR_CBANK_PARAM_SIZE
	.align		4
.L_325:
        /*0064*/ 	.byte	0x03, 0x19
        /*0066*/ 	.short	0x001c


	//----- nvinfo : EIATTR_PARAM_CBANK
	.align		4
        /*0068*/ 	.byte	0x04, 0x0a
        /*006a*/ 	.short	(.L_327 - .L_326)
	.align		4
.L_326:
        /*006c*/ 	.word	index@(.nv.constant0.add_scalar_f64)
        /*0070*/ 	.short	0x0380
        /*0072*/ 	.short	0x001c


	//----- nvinfo : EIATTR_SW_WAR
	.align		4
.L_327:
        /*0074*/ 	.byte	0x04, 0x36
        /*0076*/ 	.short	(.L_329 - .L_328)
.L_328:
        /*0078*/ 	.word	0x00000008
.L_329:


//--------------------- .nv.info.pow_scalar_f32   --------------------------
	.section	.nv.info.pow_scalar_f32,"",@"SHT_CUDA_INFO"
	.sectionflags	@""
	.align	4


	//----- nvinfo : EIATTR_CUDA_API_VERSION
	.align		4
        /*0000*/ 	.byte	0x04, 0x37
        /*0002*/ 	.short	(.L_331 - .L_330)
.L_330:
        /*0004*/ 	.word	0x00000082


	//----- nvinfo : EIATTR_KPARAM_INFO
	.align		4
.L_331:
        /*0008*/ 	.byte	0x04, 0x17
        /*000a*/ 	.short	(.L_333 - .L_332)
.L_332:
        /*000c*/ 	.word	0x00000000
        /*0010*/ 	.short	0x0003
        /*0012*/ 	.short	0x0018
        /*0014*/ 	.byte	0x00, 0xf0, 0x11, 0x00


	//----- nvinfo : EIATTR_KPARAM_INFO
	.align		4
.L_333:
        /*0018*/ 	.byte	0x04, 0x17
        /*001a*/ 	.short	(.L_335 - .L_334)
.L_334:
        /*001c*/ 	.word	0x00000000
        /*0020*/ 	.short	0x0002
        /*0022*/ 	.short	0x0010
        /*0024*/ 	.byte	0x00, 0xf5, 0x21, 0x00


	//----- nvinfo : EIATTR_KPARAM_INFO
	.align		4
.L_335:
        /*0028*/ 	.byte	0x04, 0x17
        /*002a*/ 	.short	(.L_337 - .L_336)
.L_336:
        /*002c*/ 	.word	0x00000000
        /*0030*/ 	.short	0x0001
        /*0032*/ 	.short	0x0008
        /*0034*/ 	.byte	0x00, 0xf0, 0x11, 0x00


	//----- nvinfo : EIATTR_KPARAM_INFO
	.align		4
.L_337:
        /*0038*/ 	.byte	0x04, 0x17
        /*003a*/ 	.short	(.L_339 - .L_338)
.L_338:
        /*003c*/ 	.word	0x00000000
        /*0040*/ 	.short	0x0000
        /*0042*/ 	.short	0x0000
        /*0044*/ 	.byte	0x00, 0xf5, 0x21, 0x00


	//----- nvinfo : EIATTR_SPARSE_MMA_MASK
	.align		4
.L_339:
        /*0048*/ 	.byte	0x03, 0x50
        /*004a*/ 	.short	0x0000


	//----- nvinfo : EIATTR_MAXREG_COUNT
	.align		4
        /*004c*/ 	.byte	0x03, 0x1b
        /*004e*/ 	.short	0x00ff


	//----- nvinfo : EIATTR_MERCURY_ISA_VERSION
	.align		4
        /*0050*/ 	.byte	0x03, 0x5f
        /*0052*/ 	.short	0x0101


	//----- nvinfo : EIATTR_VRC_CTA_INIT_COUNT
	.align		4
        /*0054*/ 	.byte	0x02, 0x4a
	.zero		1
	.zero		1


	//----- nvinfo : EIATTR_EXIT_INSTR_OFFSETS
	.align		4
        /*0058*/ 	.byte	0x04, 0x1c
        /*005a*/ 	.short	(.L_341 - .L_340)


	//   ....[0]....
.L_340:
        /*005c*/ 	.word	0x00000070


	//   ....[1]....
        /*0060*/ 	.word	0x000006b0


	//----- nvinfo : EIATTR_CRS_STACK_SIZE
	.align		4
.L_341:
        /*0064*/ 	.byte	0x04, 0x1e
        /*0066*/ 	.short	(.L_343 - .L_342)
.L_342:
        /*0068*/ 	.word	0x00000000


	//----- nvinfo : EIATTR_CBANK_PARAM_SIZE
	.align		4
.L_343:
        /*006c*/ 	.byte	0x03, 0x19
        /*006e*/ 	.short	0x001c


	//----- nvinfo : EIATTR_PARAM_CBANK
	.align		4
        /*0070*/ 	.byte	0x04, 0x0a
        /*0072*/ 	.short	(.L_345 - .L_344)
	.align		4
.L_344:
        /*0074*/ 	.word	index@(.nv.constant0.pow_scalar_f32)
        /*0078*/ 	.short	0x0380
        /*007a*/ 	.short	0x001c


	//----- nvinfo : EIATTR_SW_WAR
	.align		4
.L_345:
        /*007c*/ 	.byte	0x04, 0x36
        /*007e*/ 	.short	(.L_347 - .L_346)
.L_346:
        /*0080*/ 	.word	0x00000008
.L_347:


//--------------------- .nv.info.div_scalar_f32   --------------------------
	.section	.nv.info.div_scalar_f32,"",@"SHT_CUDA_INFO"
	.sectionflags	@""
	.align	4


	//----- nvinfo : EIATTR_CUDA_API_VERSION
	.align		4
        /*0000*/ 	.byte	0x04, 0x37
        /*0002*/ 	.short	(.L_349 - .L_348)
.L_348:
        /*0004*/ 	.word	0x00000082


	//----- nvinfo : EIATTR_KPARAM_INFO
	.align		4
.L_349:
        /*0008*/ 	.byte	0x04, 0x17
        /*000a*/ 	.short	(.L_351 - .L_350)
.L_350:
        /*000c*/ 	.word	0x00000000
        /*0010*/ 	.short	0x0003
        /*0012*/ 	.short	0x0018
        /*0014*/ 	.byte	0x00, 0xf0, 0x11, 0x00


	//----- nvinfo : EIATTR_KPARAM_INFO
	.align		4
.L_351:
        /*0018*/ 	.byte	0x04, 0x17
        /*001a*/ 	.short	(.L_353 - .L_352)
.L_352:
        /*001c*/ 	.word	0x00000000
        /*0020*/ 	.short	0x0002
        /*0022*/ 	.short	0x0010
        /*0024*/ 	.byte	0x00, 0xf5, 0x21, 0x00


	//----- nvinfo : EIATTR_KPARAM_INFO
	.align		4
.L_353:
        /*0028*/ 	.byte	0x04, 0x17
        /*002a*/ 	.short	(.L_355 - .L_354)
.L_354:
        /*002c*/ 	.word	0x00000000
        /*0030*/ 	.short	0x0001
        /*0032*/ 	.short	0x0008
        /*0034*/ 	.byte	0x00, 0xf0, 0x11, 0x00


	//----- nvinfo : EIATTR_KPARAM_INFO
	.align		4
.L_355:
        /*0038*/ 	.byte	0x04, 0x17
        /*003a*/ 	.short	(.L_357 - .L_356)
.L_356:
        /*003c*/ 	.word	0x00000000
        /*0040*/ 	.short	0x0000
        /*0042*/ 	.short	0x0000
        /*0044*/ 	.byte	0x00, 0xf5, 0x21, 0x00


	//----- nvinfo : EIATTR_SPARSE_MMA_MASK
	.align		4
.L_357:
        /*0048*/ 	.byte	0x03, 0x50
        /*004a*/ 	.short	0x0000


	//----- nvinfo : EIATTR_MAXREG_COUNT
	.align		4
        /*004c*/ 	.byte	0x03, 0x1b
        /*004e*/ 	.short	0x00ff


	//----- nvinfo : EIATTR_MERCURY_ISA_VERSION
	.align		4
        /*0050*/ 	.byte	0x03, 0x5f
        /*0052*/ 	.short	0x0101


	//----- nvinfo : EIATTR_VRC_CTA_INIT_COUNT
	.align		4
        /*0054*/ 	.byte	0x02, 0x4a
	.zero		1
	.zero		1


	//----- nvinfo : EIATTR_EXIT_INSTR_OFFSETS
	.align		4
        /*0058*/ 	.byte	0x04, 0x1c
        /*005a*/ 	.short	(.L_359 - .L_358)


	//   ....[0]....
.L_358:
        /*005c*/ 	.word	0x00000070


	//   ....[1]....
        /*0060*/ 	.word	0x000001d0


	//----- nvinfo : EIATTR_CRS_STACK_SIZE
	.align		4
.L_359:
        /*0064*/ 	.byte	0x04, 0x1e
        /*0066*/ 	.short	(.L_361 - .L_360)
.L_360:
        /*0068*/ 	.word	0x00000000


	//----- nvinfo : EIATTR_CBANK_PARAM_SIZE
	.align		4
.L_361:
        /*006c*/ 	.byte	0x03, 0x19
        /*006e*/ 	.short	0x001c


	//----- nvinfo : EIATTR_PARAM_CBANK
	.align		4
        /*0070*/ 	.byte	0x04, 0x0a
        /*0072*/ 	.short	(.L_363 - .L_362)
	.align		4
.L_362:
        /*0074*/ 	.word	index@(.nv.constant0.div_scalar_f32)
        /*0078*/ 	.short	0x0380
        /*007a*/ 	.short	0x001c


	//----- nvinfo : EIATTR_SW_WAR
	.align		4
.L_363:
        /*007c*/ 	.byte	0x04, 0x36
        /*007e*/ 	.short	(.L_365 - .L_364)
.L_364:
        /*0080*/ 	.word	0x00000008
.L_365:


//--------------------- .nv.info.mul_scalar_f32   --------------------------
	.section	.nv.info.mul_scalar_f32,"",@"SHT_CUDA_INFO"
	.sectionflags	@""
	.align	4


	//----- nvinfo : EIATTR_CUDA_API_VERSION
	.align		4
        /*0000*/ 	.byte	0x04, 0x37
        /*0002*/ 	.short	(.L_367 - .L_366)
.L_366:
        /*0004*/ 	.word	0x00000082


	//----- nvinfo : EIATTR_KPARAM_INFO
	.align		4
.L_367:
        /*0008*/ 	.byte	0x04, 0x17
        /*000a*/ 	.short	(.L_369 - .L_368)
.L_368:
        /*000c*/ 	.word	0x00000000
        /*0010*/ 	.short	0x0003
        /*0012*/ 	.short	0x0018
        /*0014*/ 	.byte	0x00, 0xf0, 0x11, 0x00


	//----- nvinfo : EIATTR_KPARAM_INFO
	.align		4
.L_369:
        /*0018*/ 	.byte	0x04, 0x17
        /*001a*/ 	.short	(.L_371 - .L_370)
.L_370:
        /*001c*/ 	.word	0x00000000
        /*0020*/ 	.short	0x0002
        /*0022*/ 	.short	0x0010
        /*0024*/ 	.byte	0x00, 0xf5, 0x21, 0x00


	//----- nvinfo : EIATTR_KPARAM_INFO
	.align		4
.L_371:
        /*0028*/ 	.byte	0x04, 0x17
        /*002a*/ 	.short	(.L_373 - .L_372)
.L_372:
        /*002c*/ 	.word	0x00000000
        /*0030*/ 	.short	0x0001
        /*0032*/ 	.short	0x0008
        /*0034*/ 	.byte	0x00, 0xf0, 0x11, 0x00


	//----- nvinfo : EIATTR_KPARAM_INFO
	.align		4
.L_373:
        /*0038*/ 	.byte	0x04, 0x17
        /*003a*/ 	.short	(.L_375 - .L_374)
.L_374:
        /*003c*/ 	.word	0x00000000
        /*0040*/ 	.short	0x0000
        /*0042*/ 	.short	0x0000
        /*0044*/ 	.byte	0x00, 0xf5, 0x21, 0x00


	//----- nvinfo : EIATTR_SPARSE_MMA_MASK
	.align		4
.L_375:
        /*0048*/ 	.byte	0x03, 0x50
        /*004a*/ 	.short	0x0000


	//----- nvinfo : EIATTR_MAXREG_COUNT
	.align		4
        /*004c*/ 	.byte	0x03, 0x1b
        /*004e*/ 	.short	0x00ff


	//----- nvinfo : EIATTR_MERCURY_ISA_VERSION
	.align		4
        /*0050*/ 	.byte	0x03, 0x5f
        /*0052*/ 	.short	0x0101


	//----- nvinfo : EIATTR_VRC_CTA_INIT_COUNT
	.align		4
        /*0054*/ 	.byte	0x02, 0x4a
	.zero		1
	.zero		1


	//----- nvinfo : EIATTR_EXIT_INSTR_OFFSETS
	.align		4
        /*0058*/ 	.byte	0x04, 0x1c
        /*005a*/ 	.short	(.L_377 - .L_376)


	//   ....[0]....
.L_376:
        /*005c*/ 	.word	0x00000070


	//   ....[1]....
        /*0060*/ 	.word	0x00000110


	//----- nvinfo : EIATTR_CBANK_PARAM_SIZE
	.align		4
.L_377:
        /*0064*/ 	.byte	0x03, 0x19
        /*0066*/ 	.short	0x001c


	//----- nvinfo : EIATTR_PARAM_CBANK
	.align		4
        /*0068*/ 	.byte	0x04, 0x0a
        /*006a*/ 	.short	(.L_379 - .L_378)
	.align		4
.L_378:
        /*006c*/ 	.word	index@(.nv.constant0.mul_scalar_f32)
        /*0070*/ 	.short	0x0380
        /*0072*/ 	.short	0x001c


	//----- nvinfo : EIATTR_SW_WAR
	.align		4
.L_379:
        /*0074*/ 	.byte	0x04, 0x36
        /*0076*/ 	.short	(.L_381 - .L_380)
.L_380:
        /*0078*/ 	.word	0x00000008
.L_381:


//--------------------- .nv.info.sub_scalar_f32   --------------------------
	.section	.nv.info.sub_scalar_f32,"",@"SHT_CUDA_INFO"
	.sectionflags	@""
	.align	4


	//----- nvinfo : EIATTR_CUDA_API_VERSION
	.align		4
        /*0000*/ 	.byte	0x04, 0x37
        /*0002*/ 	.short	(.L_383 - .L_382)
.L_382:
        /*0004*/ 	.word	0x00000082


	//----- nvinfo : EIATTR_KPARAM_INFO
	.align		4
.L_383:
        /*0008*/ 	.byte	0x04, 0x17
        /*000a*/ 	.short	(.L_385 - .L_384)
.L_384:
        /*000c*/ 	.word	0x00000000
        /*0010*/ 	.short	0x0003
        /*0012*/ 	.short	0x0018
        /*0014*/ 	.byte	0x00, 0xf0, 0x11, 0x00


	//----- nvinfo : EIATTR_KPARAM_INFO
	.align		4
.L_385:
        /*0018*/ 	.byte	0x04, 0x17
        /*001a*/ 	.short	(.L_387 - .L_386)
.L_386:
        /*001c*/ 	.word	0x00000000
        /*0020*/ 	.short	0x0002
        /*0022*/ 	.short	0x0010
        /*0024*/ 	.byte	0x00, 0xf5, 0x21, 0x00


	//----- nvinfo : EIATTR_KPARAM_INFO
	.align		4
.L_387:
        /*0028*/ 	.byte	0x04, 0x17
        /*002a*/ 	.short	(.L_389 - .L_388)
.L_388:
        /*002c*/ 	.word	0x00000000
        /*0030*/ 	.short	0x0001
        /*0032*/ 	.short	0x0008
        /*0034*/ 	.byte	0x00, 0xf0, 0x11, 0x00


	//----- nvinfo : EIATTR_KPARAM_INFO
	.align		4
.L_389:
        /*0038*/ 	.byte	0x04, 0x17
        /*003a*/ 	.short	(.L_391 - .L_390)
.L_390:
        /*003c*/ 	.word	0x00000000
        /*0040*/ 	.short	0x0000
        /*0042*/ 	.short	0x0000
        /*0044*/ 	.byte	0x00, 0xf5, 0x21, 0x00


	//----- nvinfo : EIATTR_SPARSE_MMA_MASK
	.align		4
.L_391:
        /*0048*/ 	.byte	0x03, 0x50
        /*004a*/ 	.short	0x0000


	//----- nvinfo : EIATTR_MAXREG_COUNT
	.align		4
        /*004c*/ 	.byte	0x03, 0x1b
        /*004e*/ 	.short	0x00ff


	//----- nvinfo : EIATTR_MERCURY_ISA_VERSION
	.align		4
        /*0050*/ 	.byte	0x03, 0x5f
        /*0052*/ 	.short	0x0101


	//----- nvinfo : EIATTR_VRC_CTA_INIT_COUNT
	.align		4
        /*0054*/ 	.byte	0x02, 0x4a
	.zero		1
	.zero		1


	//----- nvinfo : EIATTR_EXIT_INSTR_OFFSETS
	.align		4
        /*0058*/ 	.byte	0x04, 0x1c
        /*005a*/ 	.short	(.L_393 - .L_392)


	//   ....[0]....
.L_392:
        /*005c*/ 	.word	0x00000070


	//   ....[1]....
        /*0060*/ 	.word	0x00000110


	//----- nvinfo : EIATTR_CBANK_PARAM_SIZE
	.align		4
.L_393:
        /*0064*/ 	.byte	0x03, 0x19
        /*0066*/ 	.short	0x001c


	//----- nvinfo : EIATTR_PARAM_CBANK
	.align		4
        /*0068*/ 	.byte	0x04, 0x0a
        /*006a*/ 	.short	(.L_395 - .L_394)
	.align		4
.L_394:
        /*006c*/ 	.word	index@(.nv.constant0.sub_scalar_f32)
        /*0070*/ 	.short	0x0380
        /*0072*/ 	.short	0x001c


	//----- nvinfo : EIATTR_SW_WAR
	.align		4
.L_395:
        /*0074*/ 	.byte	0x04, 0x36
        /*0076*/ 	.short	(.L_397 - .L_396)
.L_396:
        /*0078*/ 	.word	0x00000008
.L_397:


//--------------------- .nv.info.add_scalar_f32   --------------------------
	.section	.nv.info.add_scalar_f32,"",@"SHT_CUDA_INFO"
	.sectionflags	@""
	.align	4


	//----- nvinfo : EIATTR_CUDA_API_VERSION
	.align		4
        /*0000*/ 	.byte	0x04, 0x37
        /*0002*/ 	.short	(.L_399 - .L_398)
.L_398:
        /*0004*/ 	.word	0x00000082


	//----- nvinfo : EIATTR_KPARAM_INFO
	.align		4
.L_399:
        /*0008*/ 	.byte	0x04, 0x17
        /*000a*/ 	.short	(.L_401 - .L_400)
.L_400:
        /*000c*/ 	.word	0x00000000
        /*0010*/ 	.short	0x0003
        /*0012*/ 	.short	0x0018
        /*0014*/ 	.byte	0x00, 0xf0, 0x11, 0x00


	//----- nvinfo : EIATTR_KPARAM_INFO
	.align		4
.L_401:
        /*0018*/ 	.byte	0x04, 0x17
        /*001a*/ 	.short	(.L_403 - .L_402)
.L_402:
        /*001c*/ 	.word	0x00000000
        /*0020*/ 	.short	0x0002
        /*0022*/ 	.short	0x0010
        /*0024*/ 	.byte	0x00, 0xf5, 0x21, 0x00


	//----- nvinfo : EIATTR_KPARAM_INFO
	.align		4
.L_403:
        /*0028*/ 	.byte	0x04, 0x17
        /*002a*/ 	.short	(.L_405 - .L_404)
.L_404:
        /*002c*/ 	.word	0x00000000
        /*0030*/ 	.short	0x0001
        /*0032*/ 	.short	0x0008
        /*0034*/ 	.byte	0x00, 0xf0, 0x11, 0x00


	//----- nvinfo : EIATTR_KPARAM_INFO
	.align		4
.L_405:
        /*0038*/ 	.byte	0x04, 0x17
        /*003a*/ 	.short	(.L_407 - .L_406)
.L_406:
        /*003c*/ 	.word	0x00000000
        /*0040*/ 	.short	0x0000
        /*0042*/ 	.short	0x0000
        /*0044*/ 	.byte	0x00, 0xf5, 0x21, 0x00


	//----- nvinfo : EIATTR_SPARSE_MMA_MASK
	.align		4
.L_407:
        /*0048*/ 	.byte	0x03, 0x50
        /*004a*/ 	.short	0x0000


	//----- nvinfo : EIATTR_MAXREG_COUNT
	.align		4
        /*004c*/ 	.byte	0x03, 0x1b
        /*004e*/ 	.short	0x00ff


	//----- nvinfo : EIATTR_MERCURY_ISA_VERSION
	.align		4
        /*0050*/ 	.byte	0x03, 0x5f
        /*0052*/ 	.short	0x0101


	//----- nvinfo : EIATTR_VRC_CTA_INIT_COUNT
	.align		4
        /*0054*/ 	.byte	0x02, 0x4a
	.zero		1
	.zero		1


	//----- nvinfo : EIATTR_EXIT_INSTR_OFFSETS
	.align		4
        /*0058*/ 	.byte	0x04, 0x1c
        /*005a*/ 	.short	(.L_409 - .L_408)


	//   ....[0]....
.L_408:
        /*005c*/ 	.word	0x00000070


	//   ....[1]....
        /*0060*/ 	.word	0x00000110


	//----- nvinfo : EIATTR_CBANK_PARAM_SIZE
	.align		4
.L_409:
        /*0064*/ 	.byte	0x03, 0x19
        /*0066*/ 	.short	0x001c


	//----- nvinfo : EIATTR_PARAM_CBANK
	.align		4
        /*0068*/ 	.byte	0x04, 0x0a
        /*006a*/ 	.short	(.L_411 - .L_410)
	.align		4
.L_410:
        /*006c*/ 	.word	index@(.nv.constant0.add_scalar_f32)
        /*0070*/ 	.short	0x0380
        /*0072*/ 	.short	0x001c


	//----- nvinfo : EIATTR_SW_WAR
	.align		4
.L_411:
        /*0074*/ 	.byte	0x04, 0x36
        /*0076*/ 	.short	(.L_413 - .L_412)
.L_412:
        /*0078*/ 	.word	0x00000008
.L_413:


//--------------------- .nv.callgraph             --------------------------
	.section	.nv.callgraph,"",@"SHT_CUDA_CALLGRAPH"
	.align	4
	.sectionentsize	8
	.align		4
        /*0000*/ 	.word	0x00000000
	.align		4
        /*0004*/ 	.word	0xffffffff
	.align		4
        /*0008*/ 	.word	0x00000000
	.align		4
        /*000c*/ 	.word	0xfffffffe
	.align		4
        /*0010*/ 	.word	0x00000000
	.align		4
        /*0014*/ 	.word	0xfffffffd
	.align		4
        /*0018*/ 	.word	0x00000000
	.align		4
        /*001c*/ 	.word	0xfffffffc


//--------------------- .text.div_scalar_i64      --------------------------
	.section	.text.div_scalar_i64,"ax",@progbits
	.align	128
        .global         div_scalar_i64
        .type           div_scalar_i64,@function
        .size           div_scalar_i64,(.L_x_50 - div_scalar_i64)
        .other          div_scalar_i64,@"STO_CUDA_ENTRY STV_DEFAULT"
div_scalar_i64:
.text.div_scalar_i64:
[----:B------:R-:W-:Y:S01]  /*0000*/  LDC R1, c[0x0][0x37c] ;  /* 0x0000df00ff017b82 */ /* 0x000fe20000000800 */
[----:B------:R-:W0:Y:S07]  /*0010*/  S2R R3, SR_TID.X ;  /* 0x0000000000037919 */ /* 0x000e2e0000002100 */
[----:B------:R-:W0:Y:S01]  /*0020*/  S2UR UR4, SR_CTAID.X ;  /* 0x00000000000479c3 */ /* 0x000e220000002500 */
[----:B------:R-:W1:Y:S07]  /*0030*/  LDCU UR5, c[0x0][0x398] ;  /* 0x00007300ff0577ac */ /* 0x000e6e0008000800 */
[----:B------:R-:W0:Y:S02]  /*0040*/  LDC R0, c[0x0][0x360] ;  /* 0x0000d800ff007b82 */ /* 0x000e240000000800 */
[----:B0-----:R-:W-:-:S05]  /*0050*/  IMAD R0, R0, UR4, R3 ;  /* 0x0000000400007c24 */ /* 0x001fca000f8e0203 */
[----:B-1----:R-:W-:-:S13]  /*0060*/  ISETP.GE.U32.AND P0, PT, R0, UR5, PT ;  /* 0x0000000500007c0c */ /* 0x002fda000bf06070 */
[----:B------:R-:W-:Y:S05]  /*0070*/  @P0 EXIT ;  /* 0x000000000000094d */ /* 0x000fea0003800000 */
[----:B------:R-:W0:Y:S01]  /*0080*/  LDC.64 R2, c[0x0][0x380] ;  /* 0x0000e000ff027b82 */ /* 0x000e220000000a00 */
[----:B------:R-:W1:Y:S01]  /*0090*/  LDCU.64 UR6, c[0x0][0x358] ;  /* 0x00006b00ff0677ac */ /* 0x000e620008000a00 */
[----:B------:R-:W2:Y:S01]  /*00a0*/  LDCU UR4, c[0x0][0x38c] ;  /* 0x00007180ff0477ac */ /* 0x000ea20008000800 */
[----:B0-----:R-:W-:-:S06]  /*00b0*/  IMAD.WIDE.U32 R2, R0, 0x8, R2 ;  /* 0x0000000800027825 */ /* 0x001fcc00078e0002 */
[----:B-1----:R-:W2:Y:S01]  /*00c0*/  LDG.E.64 R2, desc[UR6][R2.64] ;  /* 0x0000000602027981 */ /* 0x002ea2000c1e1b00 */
[----:B------:R-:W-:Y:S01]  /*00d0*/  BSSY.RECONVERGENT B0, `(.L_x_0) ;  /* 0x000001c000007945 */ /* 0x000fe20003800200 */
[----:B--2---:R-:W-:-:S04]  /*00e0*/  LOP3.LUT R4, R3, UR4, RZ, 0xfc, !PT ;  /* 0x0000000403047c12 */ /* 0x004fc8000f8efcff */
[----:B------:R-:W-:-:S13]  /*00f0*/  ISETP.NE.U32.AND P0, PT, R4, RZ, PT ;  /* 0x000000ff0400720c */ /* 0x000fda0003f05070 */
[----:B------:R-:W-:Y:S05]  /*0100*/  @P0 BRA `(.L_x_1) ;  /* 0x0000000000580947 */ /* 0x000fea0003800000 */
[----:B------:R-:W0:Y:S02]  /*0110*/  LDCU UR4, c[0x0][0x388] ;  /* 0x00007100ff0477ac */ /* 0x000e240008000800 */
[----:B0-----:R-:W0:Y:S01]  /*0120*/  I2F.U32.RP R3, UR4 ;  /* 0x0000000400037d06 */ /* 0x001e220008209000 */
[----:B------:R-:W-:-:S07]  /*0130*/  ISETP.NE.U32.AND P2, PT, RZ, UR4, PT ;  /* 0x00000004ff007c0c */ /* 0x000fce000bf45070 */
[----:B0-----:R-:W0:Y:S02]  /*0140*/  MUFU.RCP R3, R3 ;  /* 0x0000000300037308 */ /* 0x001e240000001000 */
[----:B0-----:R-:W-:Y:S02]  /*0150*/  VIADD R4, R3, 0xffffffe ;  /* 0x0ffffffe03047836 */ /* 0x001fe40000000000 */
[----:B------:R-:W-:-:S04]  /*0160*/  IMAD.MOV.U32 R3, RZ, RZ, RZ ;  /* 0x000000ffff037224 */ /* 0x000fc800078e00ff */
[----:B------:R0:W1:Y:S02]  /*0170*/  F2I.FTZ.U32.TRUNC.NTZ R5, R4 ;  /* 0x0000000400057305 */ /* 0x000064000021f000 */
[----:B0-----:R-:W-:Y:S02]  /*0180*/  IMAD.MOV.U32 R4, RZ, RZ, RZ ;  /* 0x000000ffff047224 */ /* 0x001fe400078e00ff */
[----:B-1----:R-:W-:-:S04]  /*0190*/  IMAD.MOV R7, RZ, RZ, -R5 ;  /* 0x000000ffff077224 */ /* 0x002fc800078e0a05 */
[----:B------:R-:W-:-:S04]  /*01a0*/  IMAD R7, R7, UR4, RZ ;  /* 0x0000000407077c24 */ /* 0x000fc8000f8e02ff */
[----:B------:R-:W-:-:S06]  /*01b0*/  IMAD.HI.U32 R5, R5, R7, R4 ;  /* 0x0000000705057227 */ /* 0x000fcc00078e0004 */
[----:B------:R-:W-:-:S05]  /*01c0*/  IMAD.HI.U32 R5, R5, R2, RZ ;  /* 0x0000000205057227 */ /* 0x000fca00078e00ff */
[----:B------:R-:W-:-:S05]  /*01d0*/  IADD3 R7, PT, PT, -R5, RZ, RZ ;  /* 0x000000ff05077210 */ /* 0x000fca0007ffe1ff */
[----:B------:R-:W-:-:S05]  /*01e0*/  IMAD R2, R7, UR4, R2 ;  /* 0x0000000407027c24 */ /* 0x000fca000f8e0202 */
[----:B------:R-:W-:-:S13]  /*01f0*/  ISETP.GE.U32.AND P0, PT, R2, UR4, PT ;  /* 0x0000000402007c0c */ /* 0x000fda000bf06070 */
[----:B------:R-:W-:Y:S02]  /*0200*/  @P0 VIADD R2, R2, -UR4 ;  /* 0x8000000402020c36 */ /* 0x000fe40008000000 */
[----:B------:R-:W-:-:S03]  /*0210*/  @P0 VIADD R5, R5, 0x1 ;  /* 0x0000000105050836 */ /* 0x000fc60000000000 */
[----:B------:R-:W-:-:S13]  /*0220*/  ISETP.GE.U32.AND P1, PT, R2, UR4, PT ;  /* 0x0000000402007c0c */ /* 0x000fda000bf26070 */
[----:B------:R-:W-:Y:S01]  /*0230*/  @P1 VIADD R5, R5, 0x1 ;  /* 0x0000000105051836 */ /* 0x000fe20000000000 */
[----:B------:R-:W-:-:S04]  /*0240*/  @!P2 LOP3.LUT R5, RZ, UR4, RZ, 0x33, !PT ;  /* 0x00000004ff05ac12 */ /* 0x000fc8000f8e33ff */
[----:B------:R-:W-:Y:S01]  /*0250*/  MOV R2, R5 ;  /* 0x0000000500027202 */ /* 0x000fe20000000f00 */
[----:B------:R-:W-:Y:S06]  /*0260*/  BRA `(.L_x_2) ;  /* 0x0000000000087947 */ /* 0x000fec0003800000 */
.L_x_1:
[----:B------:R-:W-:-:S07]  /*0270*/  MOV R4, 0x290 ;  /* 0x0000029000047802 */ /* 0x000fce0000000f00 */
[----:B------:R-:W-:Y:S05]  /*0280*/  CALL.REL.NOINC `($__internal_0_$__cuda_sm20_div_s64) ;  /* 0x0000000000147944 */ /* 0x000fea0003c00000 */
.L_x_2:
[----:B------:R-:W-:Y:S05]  /*0290*/  BSYNC.RECONVERGENT B0 ;  /* 0x0000000000007941 */ /* 0x000fea0003800200 */
.L_x_0:
[----:B------:R-:W0:Y:S02]  /*02a0*/  LDC.64 R4, c[0x0][0x390] ;  /* 0x0000e400ff047b82 */ /* 0x000e240000000a00 */
[----:B0-----:R-:W-:-:S05]  /*02b0*/  IMAD.WIDE.U32 R4, R0, 0x8, R4 ;  /* 0x0000000800047825 */ /* 0x001fca00078e0004 */
[----:B------:R-:W-:Y:S01]  /*02c0*/  STG.E.64 desc[UR6][R4.64], R2 ;  /* 0x0000000204007986 */ /* 0x000fe2000c101b06 */
[----:B------:R-:W-:Y:S05]  /*02d0*/  EXIT ;  /* 0x000000000000794d */ /* 0x000fea0003800000 */
        .weak           $__internal_0_$__cuda_sm20_div_s64
        .type           $__internal_0_$__cuda_sm20_div_s64,@function
        .size           $__internal_0_$__cuda_sm20_div_s64,(.L_x_50 - $__internal_0_$__cuda_sm20_div_s64)
$__internal_0_$__cuda_sm20_div_s64:
[----:B------:R-:W0:Y:S01]  /*02e0*/  LDCU.64 UR8, c[0x0][0x388] ;  /* 0x00007100ff0877ac */ /* 0x000e220008000a00 */
[----:B------:R-:W-:Y:S01]  /*02f0*/  ISETP.GE.AND P3, PT, R3, RZ, PT ;  /* 0x000000ff0300720c */ /* 0x000fe20003f66270 */
[----:B0-----:R-:W-:Y:S02]  /*0300*/  UIADD3 UR4, UP1, UPT, URZ, -UR8, URZ ;  /* 0x80000008ff047290 */ /* 0x001fe4000ff3e0ff */
[----:B------:R-:W-:Y:S02]  /*0310*/  UISETP.GE.AND UP0, UPT, UR9, URZ, UPT ;  /* 0x000000ff0900728c */ /* 0x000fe4000bf06270 */
[----:B------:R-:W-:Y:S02]  /*0320*/  UIADD3.X UR5, UPT, UPT, URZ, ~UR9, URZ, UP1, !UPT ;  /* 0x80000009ff057290 */ /* 0x000fe40008ffe4ff */
[----:B------:R-:W-:Y:S02]  /*0330*/  USEL UR4, UR4, UR8, !UP0 ;  /* 0x0000000804047287 */ /* 0x000fe4000c000000 */
[----:B------:R-:W-:-:S09]  /*0340*/  USEL UR5, UR5, UR9, !UP0 ;  /* 0x0000000905057287 */ /* 0x000fd2000c000000 */
[----:B------:R-:W0:Y:S08]  /*0350*/  I2F.U64.RP R5, UR4 ;  /* 0x0000000400057d12 */ /* 0x000e300008309000 */
[----:B0-----:R-:W0:Y:S02]  /*0360*/  MUFU.RCP R5, R5 ;  /* 0x0000000500057308 */ /* 0x001e240000001000 */
[----:B0-----:R-:W-:-:S06]  /*0370*/  VIADD R6, R5, 0x1ffffffe ;  /* 0x1ffffffe05067836 */ /* 0x001fcc0000000000 */
[----:B------:R-:W0:Y:S02]  /*0380*/  F2I.U64.TRUNC R6, R6 ;  /* 0x0000000600067311 */ /* 0x000e24000020d800 */
[----:B0-----:R-:W-:-:S04]  /*0390*/  IMAD.WIDE.U32 R8, R6, UR4, RZ ;  /* 0x0000000406087c25 */ /* 0x001fc8000f8e00ff */
[----:B------:R-:W-:Y:S01]  /*03a0*/  IMAD R9, R6, UR5, R9 ;  /* 0x0000000506097c24 */ /* 0x000fe2000f8e0209 */
[----:B------:R-:W-:-:S03]  /*03b0*/  IADD3 R11, P0, PT, RZ, -R8, RZ ;  /* 0x80000008ff0b7210 */ /* 0x000fc60007f1e0ff */
[----:B------:R-:W-:Y:S02]  /*03c0*/  IMAD R9, R7, UR4, R9 ;  /* 0x0000000407097c24 */ /* 0x000fe4000f8e0209 */
[----:B------:R-:W-:-:S03]  /*03d0*/  IMAD.HI.U32 R8, R6, R11, RZ ;  /* 0x0000000b06087227 */ /* 0x000fc600078e00ff */
[----:B------:R-:W-:Y:S01]  /*03e0*/  IADD3.X R13, PT, PT, RZ, ~R9, RZ, P0, !PT ;  /* 0x80000009ff0d7210 */ /* 0x000fe200007fe4ff */
[----:B------:R-:W-:-:S04]  /*03f0*/  IMAD.MOV.U32 R9, RZ, RZ, R6 ;  /* 0x000000ffff097224 */ /* 0x000fc800078e0006 */
[----:B------:R-:W-:-:S04]  /*0400*/  IMAD.WIDE.U32 R8, P0, R6, R13, R8 ;  /* 0x0000000d06087225 */ /* 0x000fc80007800008 */
[C---:B------:R-:W-:Y:S02]  /*0410*/  IMAD R15, R7.reuse, R13, RZ ;  /* 0x0000000d070f7224 */ /* 0x040fe400078e02ff */
[----:B------:R-:W-:-:S04]  /*0420*/  IMAD.HI.U32 R8, P1, R7, R11, R8 ;  /* 0x0000000b07087227 */ /* 0x000fc80007820008 */
[----:B------:R-:W-:Y:S01]  /*0430*/  IMAD.HI.U32 R5, R7, R13, RZ ;  /* 0x0000000d07057227 */ /* 0x000fe200078e00ff */
[----:B------:R-:W-:-:S03]  /*0440*/  IADD3 R9, P2, PT, R15, R8, RZ ;  /* 0x000000080f097210 */ /* 0x000fc60007f5e0ff */
[----:B------:R-:W-:Y:S02]  /*0450*/  IMAD.X R5, R5, 0x1, R7, P0 ;  /* 0x0000000105057824 */ /* 0x000fe400000e0607 */
[----:B------:R-:W-:-:S03]  /*0460*/  IMAD.WIDE.U32 R6, R9, UR4, RZ ;  /* 0x0000000409067c25 */ /* 0x000fc6000f8e00ff */
[----:B------:R-:W-:Y:S01]  /*0470*/  IADD3.X R5, PT, PT, RZ, RZ, R5, P2, P1 ;  /* 0x000000ffff057210 */ /* 0x000fe200017e2405 */
[----:B------:R-:W-:Y:S01]  /*0480*/  IMAD R8, R9, UR5, R7 ;  /* 0x0000000509087c24 */ /* 0x000fe2000f8e0207 */
[----:B------:R-:W-:Y:S02]  /*0490*/  IADD3 R11, P0, PT, RZ, -R6, RZ ;  /* 0x80000006ff0b7210 */ /* 0x000fe40007f1e0ff */
[----:B------:R-:W-:Y:S01]  /*04a0*/  IADD3 R7, P4, PT, RZ, -R2, RZ ;  /* 0x80000002ff077210 */ /* 0x000fe20007f9e0ff */
[----:B------:R-:W-:Y:S02]  /*04b0*/  IMAD R6, R5, UR4, R8 ;  /* 0x0000000405067c24 */ /* 0x000fe4000f8e0208 */
[----:B------:R-:W-:-:S03]  /*04c0*/  IMAD.HI.U32 R8, R9, R11, RZ ;  /* 0x0000000b09087227 */ /* 0x000fc600078e00ff */
[----:B------:R-:W-:-:S05]  /*04d0*/  IADD3.X R6, PT, PT, RZ, ~R6, RZ, P0, !PT ;  /* 0x80000006ff067210 */ /* 0x000fca00007fe4ff */
[----:B------:R-:W-:-:S04]  /*04e0*/  IMAD.WIDE.U32 R8, P0, R9, R6, R8 ;  /* 0x0000000609087225 */ /* 0x000fc80007800008 */
[C---:B------:R-:W-:Y:S02]  /*04f0*/  IMAD R10, R5.reuse, R6, RZ ;  /* 0x00000006050a7224 */ /* 0x040fe400078e02ff */
[----:B------:R-:W-:Y:S01]  /*0500*/  IMAD.HI.U32 R9, P1, R5, R11, R8 ;  /* 0x0000000b05097227 */ /* 0x000fe20007820008 */
[----:B------:R-:W-:-:S03]  /*0510*/  SEL R8, R7, R2, !P3 ;  /* 0x0000000207087207 */ /* 0x000fc60005800000 */
[----:B------:R-:W-:Y:S02]  /*0520*/  HFMA2 R7, -RZ, RZ, 0, 0 ;  /* 0x00000000ff077431 */ /* 0x000fe400000001ff */
[----:B------:R-:W-:Y:S01]  /*0530*/  IMAD.HI.U32 R6, R5, R6, RZ ;  /* 0x0000000605067227 */ /* 0x000fe200078e00ff */
[----:B------:R-:W-:-:S03]  /*0540*/  IADD3 R9, P2, PT, R10, R9, RZ ;  /* 0x000000090a097210 */ /* 0x000fc60007f5e0ff */
[----:B------:R-:W-:Y:S02]  /*0550*/  IMAD.X R10, RZ, RZ, ~R3, P4 ;  /* 0x000000ffff0a7224 */ /* 0x000fe400020e0e03 */
[----:B------:R-:W-:Y:S02]  /*0560*/  IMAD.X R5, R6, 0x1, R5, P0 ;  /* 0x0000000106057824 */ /* 0x000fe400000e0605 */
[----:B------:R-:W-:Y:S01]  /*0570*/  IMAD.HI.U32 R6, R9, R8, RZ ;  /* 0x0000000809067227 */ /* 0x000fe200078e00ff */
[----:B------:R-:W-:Y:S02]  /*0580*/  SEL R10, R10, R3, !P3 ;  /* 0x000000030a0a7207 */ /* 0x000fe40005800000 */
[----:B------:R-:W-:Y:S02]  /*0590*/  IADD3.X R5, PT, PT, RZ, RZ, R5, P2, P1 ;  /* 0x000000ffff057210 */ /* 0x000fe400017e2405 */
[----:B------:R-:W-:Y:S01]  /*05a0*/  LOP3.LUT R3, R3, UR9, RZ, 0x3c, !PT ;  /* 0x0000000903037c12 */ /* 0x000fe2000f8e3cff */
[----:B------:R-:W-:-:S04]  /*05b0*/  IMAD.WIDE.U32 R6, R9, R10, R6 ;  /* 0x0000000a09067225 */ /* 0x000fc800078e0006 */
[C---:B------:R-:W-:Y:S02]  /*05c0*/  IMAD R9, R5.reuse, R10, RZ ;  /* 0x0000000a05097224 */ /* 0x040fe400078e02ff */
[----:B------:R-:W-:-:S04]  /*05d0*/  IMAD.HI.U32 R6, P0, R5, R8, R6 ;  /* 0x0000000805067227 */ /* 0x000fc80007800006 */
[----:B------:R-:W-:Y:S01]  /*05e0*/  IMAD.HI.U32 R2, R5, R10, RZ ;  /* 0x0000000a05027227 */ /* 0x000fe200078e00ff */
[----:B------:R-:W-:-:S03]  /*05f0*/  IADD3 R5, P1, PT, R9, R6, RZ ;  /* 0x0000000609057210 */ /* 0x000fc60007f3e0ff */
[----:B------:R-:W-:Y:S02]  /*0600*/  IMAD.X R2, RZ, RZ, R2, P0 ;  /* 0x000000ffff027224 */ /* 0x000fe400000e0602 */
[----:B------:R-:W-:-:S04]  /*0610*/  IMAD.WIDE.U32 R6, R5, UR4, RZ ;  /* 0x0000000405067c25 */ /* 0x000fc8000f8e00ff */
[----:B------:R-:W-:Y:S01]  /*0620*/  IMAD.X R2, RZ, RZ, R2, P1 ;  /* 0x000000ffff027224 */ /* 0x000fe200008e0602 */
[----:B------:R-:W-:Y:S01]  /*0630*/  IADD3 R9, P1, PT, -R6, R8, RZ ;  /* 0x0000000806097210 */ /* 0x000fe20007f3e1ff */
[C---:B------:R-:W-:Y:S01]  /*0640*/  IMAD R7, R5.reuse, UR5, R7 ;  /* 0x0000000505077c24 */ /* 0x040fe2000f8e0207 */
[----:B------:R-:W-:Y:S02]  /*0650*/  IADD3 R6, P2, PT, R5, 0x1, RZ ;  /* 0x0000000105067810 */ /* 0x000fe40007f5e0ff */
[----:B------:R-:W-:Y:S01]  /*0660*/  ISETP.GE.U32.AND P0, PT, R9, UR4, PT ;  /* 0x0000000409007c0c */ /* 0x000fe2000bf06070 */
[----:B------:R-:W-:-:S05]  /*0670*/  IMAD R7, R2, UR4, R7 ;  /* 0x0000000402077c24 */ /* 0x000fca000f8e0207 */
[----:B------:R-:W-:Y:S02]  /*0680*/  IADD3.X R7, PT, PT, ~R7, R10, RZ, P1, !PT ;  /* 0x0000000a07077210 */ /* 0x000fe40000ffe5ff */
[----:B------:R-:W-:Y:S02]  /*0690*/  IADD3 R8, P1, PT, R9, -UR4, RZ ;  /* 0x8000000409087c10 */ /* 0x000fe4000ff3e0ff */
[C---:B------:R-:W-:Y:S02]  /*06a0*/  ISETP.GE.U32.AND.EX P0, PT, R7.reuse, UR5, PT, P0 ;  /* 0x0000000507007c0c */ /* 0x040fe4000bf06100 */
[----:B------:R-:W-:Y:S02]  /*06b0*/  IADD3.X R10, PT, PT, R7, ~UR5, RZ, P1, !PT ;  /* 0x80000005070a7c10 */ /* 0x000fe40008ffe4ff */
[----:B------:R-:W-:Y:S01]  /*06c0*/  SEL R8, R8, R9, P0 ;  /* 0x0000000908087207 */ /* 0x000fe20000000000 */
[----:B------:R-:W-:Y:S01]  /*06d0*/  IMAD.X R9, RZ, RZ, R2, P2 ;  /* 0x000000ffff097224 */ /* 0x000fe200010e0602 */
[----:B------:R-:W-:-:S02]  /*06e0*/  SEL R10, R10, R7, P0 ;  /* 0x000000070a0a7207 */ /* 0x000fc40000000000 */
[----:B------:R-:W-:Y:S02]  /*06f0*/  SEL R7, R6, R5, P0 ;  /* 0x0000000506077207 */ /* 0x000fe40000000000 */
[----:B------:R-:W-:Y:S02]  /*0700*/  ISETP.GE.U32.AND P1, PT, R8, UR4, PT ;  /* 0x0000000408007c0c */ /* 0x000fe4000bf26070 */
[----:B------:R-:W-:Y:S02]  /*0710*/  SEL R6, R9, R2, P0 ;  /* 0x0000000209067207 */ /* 0x000fe40000000000 */
[----:B------:R-:W-:Y:S02]  /*0720*/  IADD3 R2, P2, PT, R7, 0x1, RZ ;  /* 0x0000000107027810 */ /* 0x000fe40007f5e0ff */
[----:B------:R-:W-:Y:S02]  /*0730*/  ISETP.GE.U32.AND.EX P0, PT, R10, UR5, PT, P1 ;  /* 0x000000050a007c0c */ /* 0x000fe4000bf06110 */
[----:B------:R-:W-:Y:S01]  /*0740*/  ISETP.GE.AND P1, PT, R3, RZ, PT ;  /* 0x000000ff0300720c */ /* 0x000fe20003f26270 */
[----:B------:R-:W-:Y:S01]  /*0750*/  IMAD.X R5, RZ, RZ, R6, P2 ;  /* 0x000000ffff057224 */ /* 0x000fe200010e0606 */
[----:B------:R-:W-:-:S04]  /*0760*/  SEL R2, R2, R7, P0 ;  /* 0x0000000702027207 */ /* 0x000fc80000000000 */
[----:B------:R-:W-:Y:S02]  /*0770*/  SEL R5, R5, R6, P0 ;  /* 0x0000000605057207 */ /* 0x000fe40000000000 */
[-C--:B------:R-:W-:Y:S02]  /*0780*/  IADD3 R7, P2, PT, RZ, -R2.reuse, RZ ;  /* 0x80000002ff077210 */ /* 0x080fe40007f5e0ff */
[----:B------:R-:W-:Y:S02]  /*0790*/  ISETP.NE.U32.AND P0, PT, RZ, UR8, PT ;  /* 0x00000008ff007c0c */ /* 0x000fe4000bf05070 */
[-C--:B------:R-:W-:Y:S02]  /*07a0*/  IADD3.X R6, PT, PT, RZ, ~R5.reuse, RZ, P2, !PT ;  /* 0x80000005ff067210 */ /* 0x080fe400017fe4ff */
[----:B------:R-:W-:Y:S02]  /*07b0*/  ISETP.NE.AND.EX P0, PT, RZ, UR9, PT, P0 ;  /* 0x00000009ff007c0c */ /* 0x000fe4000bf05300 */
[----:B------:R-:W-:Y:S01]  /*07c0*/  SEL R3, R6, R5, !P1 ;  /* 0x0000000506037207 */ /* 0x000fe20004800000 */
[----:B------:R-:W-:Y:S01]  /*07d0*/  IMAD.MOV.U32 R5, RZ, RZ, 0x0 ;  /* 0x00000000ff057424 */ /* 0x000fe200078e00ff */
[----:B------:R-:W-:-:S02]  /*07e0*/  SEL R2, R7, R2, !P1 ;  /* 0x0000000207027207 */ /* 0x000fc40004800000 */
[----:B------:R-:W-:Y:S02]  /*07f0*/  SEL R3, R3, 0xffffffff, P0 ;  /* 0xffffffff03037807 */ /* 0x000fe40000000000 */
[----:B------:R-:W-:Y:S01]  /*0800*/  SEL R2, R2, 0xffffffff, P0 ;  /* 0xffffffff02027807 */ /* 0x000fe20000000000 */
[----:B------:R-:W-:Y:S06]  /*0810*/  RET.REL.NODEC R4 `(div_scalar_i64) ;  /* 0xfffffff404f87950 */ /* 0x000fec0003c3ffff */
.L_x_3:
[----:B------:R-:W-:-:S00]  /*0820*/  BRA `(.L_x_3) ;  /* 0xfffffffc00fc7947 */ /* 0x000fc0000383ffff */
[----:B------:R-:W-:-:S00]  /*0830*/  NOP ;  /* 0x0000000000007918 */ /* 0x000fc00000000000 */
        /* <DEDUP_REMOVED lines=12> */
.L_x_50:


//--------------------- .text.mul_scalar_i64      --------------------------
	.section	.text.mul_scalar_i64,"ax",@progbits
	.align	128
        .global         mul_scalar_i64
        .type           mul_scalar_i64,@function
        .size           mul_scalar_i64,(.L_x_55 - mul_scalar_i64)
        .other          mul_scalar_i64,@"STO_CUDA_ENTRY STV_DEFAULT"
mul_scalar_i64:
.text.mul_scalar_i64:
        /* <DEDUP_REMOVED lines=10> */
[----:B------:R-:W2:Y:S06]  /*00a0*/  LDCU.64 UR6, c[0x0][0x388] ;  /* 0x00007100ff0677ac */ /* 0x000eac0008000a00 */
[----:B------:R-:W3:Y:S01]  /*00b0*/  LDC.64 R4, c[0x0][0x390] ;  /* 0x0000e400ff047b82 */ /* 0x000ee20000000a00 */
[----:B0-----:R-:W-:-:S06]  /*00c0*/  IMAD.WIDE.U32 R2, R9, 0x8, R2 ;  /* 0x0000000809027825 */ /* 0x001fcc00078e0002 */
[----:B-1----:R-:W2:Y:S01]  /*00d0*/  LDG.E.64 R2, desc[UR4][R2.64] ;  /* 0x0000000402027981 */ /* 0x002ea2000c1e1b00 */
[----:B---3--:R-:W-:-:S04]  /*00e0*/  IMAD.WIDE.U32 R4, R9, 0x8, R4 ;  /* 0x0000000809047825 */ /* 0x008fc800078e0004 */
[----:B--2---:R-:W-:Y:S02]  /*00f0*/  IMAD R11, R3, UR6, RZ ;  /* 0x00000006030b7c24 */ /* 0x004fe4000f8e02ff */
[----:B------:R-:W-:-:S04]  /*0100*/  IMAD.WIDE.U32 R6, R2, UR6, RZ ;  /* 0x0000000602067c25 */ /* 0x000fc8000f8e00ff */
[----:B------:R-:W-:-:S05]  /*0110*/  IMAD R11, R2, UR7, R11 ;  /* 0x00000007020b7c24 */ /* 0x000fca000f8e020b */
[----:B------:R-:W-:-:S05]  /*0120*/  IADD3 R7, PT, PT, R7, R11, RZ ;  /* 0x0000000b07077210 */ /* 0x000fca0007ffe0ff */
[----:B------:R-:W-:Y:S01]  /*0130*/  STG.E.64 desc[UR4][R4.64], R6 ;  /* 0x0000000604007986 */ /* 0x000fe2000c101b04 */
[----:B------:R-:W-:Y:S05]  /*0140*/  EXIT ;  /* 0x000000000000794d */ /* 0x000fea0003800000 */
.L_x_4:
        /* <DEDUP_REMOVED lines=11> */
.L_x_55:


//--------------------- .text.sub_scalar_i64      --------------------------
	.section	.text.sub_scalar_i64,"ax",@progbits
	.align	128
        .global         sub_scalar_i64
        .type           sub_scalar_i64,@function
        .size           sub_scalar_i64,(.L_x_56 - sub_scalar_i64)
        .other          sub_scalar_i64,@"STO_CUDA_ENTRY STV_DEFAULT"
sub_scalar_i64:
.text.sub_scalar_i64:
        /* <DEDUP_REMOVED lines=14> */
[----:B---3--:R-:W-:Y:S01]  /*00e0*/  IMAD.WIDE.U32 R4, R9, 0x8, R4 ;  /* 0x0000000809047825 */ /* 0x008fe200078e0004 */
[----:B--2---:R-:W-:-:S04]  /*00f0*/  IADD3 R6, P0, PT, R2, -UR6, RZ ;  /* 0x8000000602067c10 */ /* 0x004fc8000ff1e0ff */
[----:B------:R-:W-:-:S05]  /*0100*/  IADD3.X R7, PT, PT, R3, ~UR7, RZ, P0, !PT ;  /* 0x8000000703077c10 */ /* 0x000fca00087fe4ff */
[----:B------:R-:W-:Y:S01]  /*0110*/  STG.E.64 desc[UR4][R4.64], R6 ;  /* 0x0000000604007986 */ /* 0x000fe2000c101b04 */
[----:B------:R-:W-:Y:S05]  /*0120*/  EXIT ;  /* 0x000000000000794d */ /* 0x000fea0003800000 */
.L_x_5:
        /* <DEDUP_REMOVED lines=13> */
.L_x_56:


//--------------------- .text.add_scalar_i64      --------------------------
	.section	.text.add_scalar_i64,"ax",@progbits
	.align	128
        .global         add_scalar_i64
        .type           add_scalar_i64,@function
        .size           add_scalar_i64,(.L_x_57 - add_scalar_i64)
        .other          add_scalar_i64,@"STO_CUDA_ENTRY STV_DEFAULT"
add_scalar_i64:
.text.add_scalar_i64:
        /* <DEDUP_REMOVED lines=15> */
[----:B--2---:R-:W-:-:S04]  /*00f0*/  IADD3 R6, P0, PT, R2, UR6, RZ ;  /* 0x0000000602067c10 */ /* 0x004fc8000ff1e0ff */
[----:B------:R-:W-:-:S05]  /*0100*/  IADD3.X R7, PT, PT, R3, UR7, RZ, P0, !PT ;  /* 0x0000000703077c10 */ /* 0x000fca00087fe4ff */
[----:B------:R-:W-:Y:S01]  /*0110*/  STG.E.64 desc[UR4][R4.64], R6 ;  /* 0x0000000604007986 */ /* 0x000fe2000c101b04 */
[----:B------:R-:W-:Y:S05]  /*0120*/  EXIT ;  /* 0x000000000000794d */ /* 0x000fea0003800000 */
.L_x_6:
        /* <DEDUP_REMOVED lines=13> */
.L_x_57:


//--------------------- .text.div_scalar_i32      --------------------------
	.section	.text.div_scalar_i32,"ax",@progbits
	.align	128
        .global         div_scalar_i32
        .type           div_scalar_i32,@function
        .size           div_scalar_i32,(.L_x_58 - div_scalar_i32)
        .other          div_scalar_i32,@"STO_CUDA_ENTRY STV_DEFAULT"
div_scalar_i32:
.text.div_scalar_i32:
        /* <DEDUP_REMOVED lines=9> */
[----:B------:R-:W1:Y:S07]  /*0090*/  LDCU.64 UR4, c[0x0][0x358] ;  /* 0x00006b00ff0477ac */ /* 0x000e6e0008000a00 */
[----:B------:R-:W2:Y:S01]  /*00a0*/  LDC R11, c[0x0][0x388] ;  /* 0x0000e200ff0b7b82 */ /* 0x000ea20000000800 */
[----:B0-----:R-:W-:-:S05]  /*00b0*/  IMAD.WIDE.U32 R2, R7, 0x4, R2 ;  /* 0x0000000407027825 */ /* 0x001fca00078e0002 */
[----:B-1----:R-:W3:Y:S01]  /*00c0*/  LDG.E R0, desc[UR4][R2.64] ;  /* 0x0000000402007981 */ /* 0x002ee2000c1e1900 */
[----:B--2---:R-:W-:-:S04]  /*00d0*/  IABS R9, R11 ;  /* 0x0000000b00097213 */ /* 0x004fc80000000000 */
[----:B------:R-:W0:Y:S08]  /*00e0*/  I2F.RP R6, R9 ;  /* 0x0000000900067306 */ /* 0x000e300000209400 */
[----:B0-----:R-:W0:Y:S02]  /*00f0*/  MUFU.RCP R6, R6 ;  /* 0x0000000600067308 */ /* 0x001e240000001000 */
[----:B0-----:R-:W-:-:S06]  /*0100*/  VIADD R4, R6, 0xffffffe ;  /* 0x0ffffffe06047836 */ /* 0x001fcc0000000000 */
[----:B------:R0:W1:Y:S02]  /*0110*/  F2I.FTZ.U32.TRUNC.NTZ R5, R4 ;  /* 0x0000000400057305 */ /* 0x000064000021f000 */
[----:B0-----:R-:W-:Y:S02]  /*0120*/  HFMA2 R4, -RZ, RZ, 0, 0 ;  /* 0x00000000ff047431 */ /* 0x001fe400000001ff */
[----:B-1----:R-:W-:-:S04]  /*0130*/  IMAD.MOV R8, RZ, RZ, -R5 ;  /* 0x000000ffff087224 */ /* 0x002fc800078e0a05 */
[----:B------:R-:W-:-:S04]  /*0140*/  IMAD R13, R8, R9, RZ ;  /* 0x00000009080d7224 */ /* 0x000fc800078e02ff */
[----:B------:R-:W-:Y:S01]  /*0150*/  IMAD.HI.U32 R5, R5, R13, R4 ;  /* 0x0000000d05057227 */ /* 0x000fe200078e0004 */
[----:B---3--:R-:W-:Y:S02]  /*0160*/  IABS R2, R0 ;  /* 0x0000000000027213 */ /* 0x008fe40000000000 */
[----:B------:R-:W-:-:S03]  /*0170*/  LOP3.LUT R0, R0, R11, RZ, 0x3c, !PT ;  /* 0x0000000b00007212 */ /* 0x000fc600078e3cff */
[----:B------:R-:W-:Y:S01]  /*0180*/  IMAD.HI.U32 R5, R5, R2, RZ ;  /* 0x0000000205057227 */ /* 0x000fe200078e00ff */
[----:B------:R-:W-:-:S03]  /*0190*/  ISETP.GE.AND P1, PT, R0, RZ, PT ;  /* 0x000000ff0000720c */ /* 0x000fc60003f26270 */
[----:B------:R-:W-:-:S04]  /*01a0*/  IMAD.MOV R6, RZ, RZ, -R5 ;  /* 0x000000ffff067224 */ /* 0x000fc800078e0a05 */
[C---:B------:R-:W-:Y:S02]  /*01b0*/  IMAD R6, R9.reuse, R6, R2 ;  /* 0x0000000609067224 */ /* 0x040fe400078e0202 */
[----:B------:R-:W0:Y:S03]  /*01c0*/  LDC.64 R2, c[0x0][0x390] ;  /* 0x0000e400ff027b82 */ /* 0x000e260000000a00 */
[----:B------:R-:W-:-:S13]  /*01d0*/  ISETP.GT.U32.AND P2, PT, R9, R6, PT ;  /* 0x000000060900720c */ /* 0x000fda0003f44070 */
[-C--:B------:R-:W-:Y:S01]  /*01e0*/  @!P2 IADD3 R6, PT, PT, R6, -R9.reuse, RZ ;  /* 0x800000090606a210 */ /* 0x080fe20007ffe0ff */
[----:B------:R-:W-:Y:S01]  /*01f0*/  @!P2 VIADD R5, R5, 0x1 ;  /* 0x000000010505a836 */ /* 0x000fe20000000000 */
[----:B------:R-:W-:Y:S02]  /*0200*/  ISETP.NE.AND P2, PT, R11, RZ, PT ;  /* 0x000000ff0b00720c */ /* 0x000fe40003f45270 */
[----:B------:R-:W-:Y:S01]  /*0210*/  ISETP.GE.U32.AND P0, PT, R6, R9, PT ;  /* 0x000000090600720c */ /* 0x000fe20003f06070 */
[----:B0-----:R-:W-:-:S12]  /*0220*/  IMAD.WIDE.U32 R2, R7, 0x4, R2 ;  /* 0x0000000407027825 */ /* 0x001fd800078e0002 */
[----:B------:R-:W-:-:S05]  /*0230*/  @P0 IADD3 R5, PT, PT, R5, 0x1, RZ ;  /* 0x0000000105050810 */ /* 0x000fca0007ffe0ff */
[----:B------:R-:W-:Y:S01]  /*0240*/  @!P1 IMAD.MOV R5, RZ, RZ, -R5 ;  /* 0x000000ffff059224 */ /* 0x000fe200078e0a05 */
[----:B------:R-:W-:-:S05]  /*0250*/  @!P2 LOP3.LUT R5, RZ, R11, RZ, 0x33, !PT ;  /* 0x0000000bff05a212 */ /* 0x000fca00078e33ff */
[----:B------:R-:W-:Y:S01]  /*0260*/  STG.E desc[UR4][R2.64], R5 ;  /* 0x0000000502007986 */ /* 0x000fe2000c101904 */
[----:B------:R-:W-:Y:S05]  /*0270*/  EXIT ;  /* 0x000000000000794d */ /* 0x000fea0003800000 */
.L_x_7:
        /* <DEDUP_REMOVED lines=16> */
.L_x_58:


//--------------------- .text.mul_scalar_i32      --------------------------
	.section	.text.mul_scalar_i32,"ax",@progbits
	.align	128
        .global         mul_scalar_i32
        .type           mul_scalar_i32,@function
        .size           mul_scalar_i32,(.L_x_59 - mul_scalar_i32)
        .other          mul_scalar_i32,@"STO_CUDA_ENTRY STV_DEFAULT"
mul_scalar_i32:
.text.mul_scalar_i32:
        /* <DEDUP_REMOVED lines=10> */
[----:B------:R-:W2:Y:S06]  /*00a0*/  LDCU UR6, c[0x0][0x388] ;  /* 0x00007100ff0677ac */ /* 0x000eac0008000800 */
[----:B------:R-:W3:Y:S01]  /*00b0*/  LDC.64 R4, c[0x0][0x390] ;  /* 0x0000e400ff047b82 */ /* 0x000ee20000000a00 */
[----:B0-----:R-:W-:-:S06]  /*00c0*/  IMAD.WIDE.U32 R2, R7, 0x4, R2 ;  /* 0x0000000407027825 */ /* 0x001fcc00078e0002 */
[----:B-1----:R-:W2:Y:S01]  /*00d0*/  LDG.E R2, desc[UR4][R2.64] ;  /* 0x0000000402027981 */ /* 0x002ea2000c1e1900 */
[----:B---3--:R-:W-:-:S04]  /*00e0*/  IMAD.WIDE.U32 R4, R7, 0x4, R4 ;  /* 0x0000000407047825 */ /* 0x008fc800078e0004 */
[----:B--2---:R-:W-:-:S05]  /*00f0*/  IMAD R7, R2, UR6, RZ ;  /* 0x0000000602077c24 */ /* 0x004fca000f8e02ff */
[----:B------:R-:W-:Y:S01]  /*0100*/  STG.E desc[UR4][R4.64], R7 ;  /* 0x0000000704007986 */ /* 0x000fe2000c101904 */
[----:B------:R-:W-:Y:S05]  /*0110*/  EXIT ;  /* 0x000000000000794d */ /* 0x000fea0003800000 */
.L_x_8:
        /* <DEDUP_REMOVED lines=14> */
.L_x_59:


//--------------------- .text.sub_scalar_i32      --------------------------
	.section	.text.sub_scalar_i32,"ax",@progbits
	.align	128
        .global         sub_scalar_i32
        .type           sub_scalar_i32,@function
        .size           sub_scalar_i32,(.L_x_60 - sub_scalar_i32)
        .other          sub_scalar_i32,@"STO_CUDA_ENTRY STV_DEFAULT"
sub_scalar_i32:
.text.sub_scalar_i32:
        /* <DEDUP_REMOVED lines=14> */
[----:B---3--:R-:W-:Y:S01]  /*00e0*/  IMAD.WIDE.U32 R4, R7, 0x4, R4 ;  /* 0x0000000407047825 */ /* 0x008fe200078e0004 */
[----:B--2---:R-:W-:-:S05]  /*00f0*/  IADD3 R7, PT, PT, R2, -UR6, RZ ;  /* 0x8000000602077c10 */ /* 0x004fca000fffe0ff */
[----:B------:R-:W-:Y:S01]  /*0100*/  STG.E desc[UR4][R4.64], R7 ;  /* 0x0000000704007986 */ /* 0x000fe2000c101904 */
[----:B------:R-:W-:Y:S05]  /*0110*/  EXIT ;  /* 0x000000000000794d */ /* 0x000fea0003800000 */
.L_x_9:
        /* <DEDUP_REMOVED lines=14> */
.L_x_60:


//--------------------- .text.add_scalar_i32      --------------------------
	.section	.text.add_scalar_i32,"ax",@progbits
	.align	128
        .global         add_scalar_i32
        .type           add_scalar_i32,@function
        .size           add_scalar_i32,(.L_x_61 - add_scalar_i32)
        .other          add_scalar_i32,@"STO_CUDA_ENTRY STV_DEFAULT"
add_scalar_i32:
.text.add_scalar_i32:
        /* <DEDUP_REMOVED lines=15> */
[----:B--2---:R-:W-:-:S05]  /*00f0*/  IADD3 R7, PT, PT, R2, UR6, RZ ;  /* 0x0000000602077c10 */ /* 0x004fca000fffe0ff */
[----:B------:R-:W-:Y:S01]  /*0100*/  STG.E desc[UR4][R4.64], R7 ;  /* 0x0000000704007986 */ /* 0x000fe2000c101904 */
[----:B------:R-:W-:Y:S05]  /*0110*/  EXIT ;  /* 0x000000000000794d */ /* 0x000fea0003800000 */
.L_x_10:
        /* <DEDUP_REMOVED lines=14> */
.L_x_61:


//--------------------- .text.pow_scalar_f64      --------------------------
	.section	.text.pow_scalar_f64,"ax",@progbits
	.align	128
        .global         pow_scalar_f64
        .type           pow_scalar_f64,@function
        .size           pow_scalar_f64,(.L_x_51 - pow_scalar_f64)
        .other          pow_scalar_f64,@"STO_CUDA_ENTRY STV_DEFAULT"
pow_scalar_f64:
.text.pow_scalar_f64:
        /* <DEDUP_REMOVED lines=10> */
[----:B------:R-:W2:Y:S01]  /*00a0*/  LDC.64 R8, c[0x0][0x388] ;  /* 0x0000e200ff087b82 */ /* 0x000ea20000000a00 */
[----:B0-----:R-:W-:-:S06]  /*00b0*/  IMAD.WIDE.U32 R2, R10, 0x8, R2 ;  /* 0x000000080a027825 */ /* 0x001fcc00078e0002 */
[----:B-1----:R-:W3:Y:S01]  /*00c0*/  LDG.E.64 R2, desc[UR8][R2.64] ;  /* 0x0000000802027981 */ /* 0x002ee2000c1e1b00 */
[----:B------:R-:W-:Y:S01]  /*00d0*/  BSSY.RECONVERGENT B0, `(.L_x_11) ;  /* 0x0000025000007945 */ /* 0x000fe20003800200 */
[----:B--2---:R-:W-:-:S04]  /*00e0*/  SHF.R.U32.HI R0, RZ, 0x14, R9 ;  /* 0x00000014ff007819 */ /* 0x004fc80000011609 */
[----:B------:R-:W-:-:S05]  /*00f0*/  LOP3.LUT R0, R0, 0x7ff, RZ, 0xc0, !PT ;  /* 0x000007ff00007812 */ /* 0x000fca00078ec0ff */
[----:B------:R-:W-:-:S05]  /*0100*/  VIADD R7, R0, 0xfffffc0c ;  /* 0xfffffc0c00077836 */ /* 0x000fca0000000000 */
[CC--:B------:R-:W-:Y:S02]  /*0110*/  SHF.L.U32 R0, R8.reuse, R7.reuse, RZ ;  /* 0x0000000708007219 */ /* 0x0c0fe400000006ff */
[----:B------:R-:W-:Y:S02]  /*0120*/  SHF.L.U64.HI R7, R8, R7, R9 ;  /* 0x0000000708077219 */ /* 0x000fe40000010209 */
[----:B------:R-:W-:-:S04]  /*0130*/  ISETP.NE.U32.AND P0, PT, R0, RZ, PT ;  /* 0x000000ff0000720c */ /* 0x000fc80003f05070 */
[----:B------:R-:W-:-:S04]  /*0140*/  ISETP.NE.AND.EX P0, PT, R7, -0x80000000, PT, P0 ;  /* 0x800000000700780c */ /* 0x000fc80003f05300 */
[----:B------:R-:W-:Y:S01]  /*0150*/  PLOP3.LUT P1, PT, P0, PT, PT, 0x8, 0x80 ;  /* 0x000000000080781c */ /* 0x000fe2000072e170 */
[----:B---3--:R-:W-:-:S06]  /*0160*/  DSETP.NEU.AND P2, PT, R2, RZ, PT ;  /* 0x000000ff0200722a */ /* 0x008fcc0003f4d000 */
[----:B------:R-:W-:-:S08]  /*0170*/  ISETP.GE.OR P3, PT, R9, RZ, P2 ;  /* 0x000000ff0900720c */ /* 0x000fd00001766670 */
[----:B------:R-:W0:Y:S01]  /*0180*/  @!P2 LDC.64 R4, c[0x0][0x388] ;  /* 0x0000e200ff04ab82 */ /* 0x000e220000000a00 */
[----:B------:R-:W-:Y:S01]  /*0190*/  @!P2 IMAD.MOV.U32 R6, RZ, RZ, RZ ;  /* 0x000000ffff06a224 */ /* 0x000fe200078e00ff */
[----:B0-----:R-:W-:-:S06]  /*01a0*/  @!P2 DSETP.NEU.AND P1, PT, |R4|, 0.5, !P0 ;  /* 0x3fe000000400a42a */ /* 0x001fcc000472d200 */
[----:B------:R-:W-:-:S04]  /*01b0*/  @!P2 SEL R7, R3, RZ, P1 ;  /* 0x000000ff0307a207 */ /* 0x000fc80000800000 */
[----:B------:R-:W-:Y:S01]  /*01c0*/  @!P3 LOP3.LUT R7, R7, 0x7ff00000, RZ, 0xfc, !PT ;  /* 0x7ff000000707b812 */ /* 0x000fe200078efcff */
[----:B------:R-:W-:Y:S06]  /*01d0*/  @!P2 BRA `(.L_x_12) ;  /* 0x000000000050a947 */ /* 0x000fec0003800000 */
[----:B------:R-:W-:Y:S01]  /*01e0*/  DADD R4, -RZ, |R2| ;  /* 0x00000000ff047229 */ /* 0x000fe20000000502 */
[----:B------:R-:W-:Y:S01]  /*01f0*/  BSSY.RECONVERGENT B1, `(.L_x_13) ;  /* 0x0000003000017945 */ /* 0x000fe20003800200 */
[----:B------:R-:W-:-:S09]  /*0200*/  MOV R0, 0x220 ;  /* 0x0000022000007802 */ /* 0x000fd20000000f00 */
[----:B------:R-:W-:Y:S05]  /*0210*/  CALL.REL.NOINC `($pow_scalar_f64$__internal_accurate_pow) ;  /* 0x0000000000ec7944 */ /* 0x000fea0003c00000 */
[----:B------:R-:W-:Y:S05]  /*0220*/  BSYNC.RECONVERGENT B1 ;  /* 0x0000000000017941 */ /* 0x000fea0003800200 */
.L_x_13:
[----:B------:R-:W0:Y:S01]  /*0230*/  LDCU.64 UR4, c[0x0][0x388] ;  /* 0x00007100ff0477ac */ /* 0x000e220008000a00 */
[----:B------:R-:W-:Y:S01]  /*0240*/  IMAD.MOV.U32 R8, RZ, RZ, R11 ;  /* 0x000000ffff087224 */ /* 0x000fe200078e000b */
[----:B------:R-:W-:Y:S01]  /*0250*/  ISETP.GE.AND P2, PT, R3, RZ, PT ;  /* 0x000000ff0300720c */ /* 0x000fe20003f46270 */
[----:B------:R-:W-:-:S06]  /*0260*/  IMAD.MOV.U32 R9, RZ, RZ, R12 ;  /* 0x000000ffff097224 */ /* 0x000fcc00078e000c */
[----:B------:R-:W-:Y:S01]  /*0270*/  DADD R8, -RZ, -R8 ;  /* 0x00000000ff087229 */ /* 0x000fe20000000908 */
[----:B0-----:R-:W-:Y:S02]  /*0280*/  IMAD.U32 R4, RZ, RZ, UR4 ;  /* 0x00000004ff047e24 */ /* 0x001fe4000f8e00ff */
[----:B------:R-:W-:-:S04]  /*0290*/  IMAD.U32 R5, RZ, RZ, UR5 ;  /* 0x00000005ff057e24 */ /* 0x000fc8000f8e00ff */
[----:B------:R-:W0:Y:S02]  /*02a0*/  FRND.F64.TRUNC R6, R4 ;  /* 0x0000000400067313 */ /* 0x000e24000030d800 */
[----:B0-----:R-:W-:Y:S01]  /*02b0*/  DSETP.NEU.AND P0, PT, R6, R4, PT ;  /* 0x000000040600722a */ /* 0x001fe20003f0d000 */
[-C--:B------:R-:W-:Y:S02]  /*02c0*/  FSEL R6, R8, R11.reuse, P1 ;  /* 0x0000000b08067208 */ /* 0x080fe40000800000 */
[-C--:B------:R-:W-:Y:S02]  /*02d0*/  FSEL R7, R9, R12.reuse, P1 ;  /* 0x0000000c09077208 */ /* 0x080fe40000800000 */
[----:B------:R-:W-:Y:S02]  /*02e0*/  FSEL R6, R6, R11, !P2 ;  /* 0x0000000b06067208 */ /* 0x000fe40005000000 */
[----:B------:R-:W-:-:S07]  /*02f0*/  FSEL R7, R7, R12, !P2 ;  /* 0x0000000c07077208 */ /* 0x000fce0005000000 */
[----:B------:R-:W-:Y:S02]  /*0300*/  @P0 FSEL R6, R6, RZ, P2 ;  /* 0x000000ff06060208 */ /* 0x000fe40001000000 */
[----:B------:R-:W-:-:S07]  /*0310*/  @P0 FSEL R7, R7, -QNAN , P2 ;  /* 0xfff8000007070808 */ /* 0x000fce0001000000 */
.L_x_12:
[----:B------:R-:W-:Y:S05]  /*0320*/  BSYNC.RECONVERGENT B0 ;  /* 0x0000000000007941 */ /* 0x000fea0003800200 */
.L_x_11:
[----:B------:R-:W-:Y:S01]  /*0330*/  DADD R8, R2, R4 ;  /* 0x0000000002087229 */ /* 0x000fe20000000004 */
[----:B------:R-:W-:Y:S09]  /*0340*/  BSSY.RECONVERGENT B0, `(.L_x_14) ;  /* 0x000001e000007945 */ /* 0x000ff20003800200 */
[----:B------:R-:W-:-:S04]  /*0350*/  LOP3.LUT R8, R9, 0x7ff00000, RZ, 0xc0, !PT ;  /* 0x7ff0000009087812 */ /* 0x000fc800078ec0ff */
[----:B------:R-:W-:-:S13]  /*0360*/  ISETP.NE.AND P0, PT, R8, 0x7ff00000, PT ;  /* 0x7ff000000800780c */ /* 0x000fda0003f05270 */
[----:B------:R-:W-:Y:S05]  /*0370*/  @P0 BRA `(.L_x_15) ;  /* 0x0000000000680947 */ /* 0x000fea0003800000 */
[----:B------:R-:W-:-:S14]  /*0380*/  DSETP.NAN.AND P0, PT, R2, R4, PT ;  /* 0x000000040200722a */ /* 0x000fdc0003f08000 */
[----:B------:R-:W-:Y:S01]  /*0390*/  @P0 DADD R6, R2, R4 ;  /* 0x0000000002060229 */ /* 0x000fe20000000004 */
[----:B------:R-:W-:Y:S10]  /*03a0*/  @P0 BRA `(.L_x_15) ;  /* 0x00000000005c0947 */ /* 0x000ff40003800000 */
[----:B------:R-:W-:-:S14]  /*03b0*/  DSETP.NEU.AND P0, PT, |R4|, +INF , PT ;  /* 0x7ff000000400742a */ /* 0x000fdc0003f0d200 */
[----:B------:R-:W-:Y:S05]  /*03c0*/  @P0 BRA `(.L_x_16) ;  /* 0x0000000000240947 */ /* 0x000fea0003800000 */
[----:B------:R-:W0:Y:S01]  /*03d0*/  LDCU UR4, c[0x0][0x38c] ;  /* 0x00007180ff0477ac */ /* 0x000e220008000800 */
[----:B------:R-:W-:-:S06]  /*03e0*/  DSETP.GT.AND P0, PT, |R2|, 1, PT ;  /* 0x3ff000000200742a */ /* 0x000fcc0003f04200 */
[----:B------:R-:W-:Y:S01]  /*03f0*/  SEL R6, RZ, 0x7ff00000, !P0 ;  /* 0x7ff00000ff067807 */ /* 0x000fe20004000000 */
[----:B------:R-:W-:Y:S01]  /*0400*/  DSETP.NEU.AND P0, PT, R2, -1, PT ;  /* 0xbff000000200742a */ /* 0x000fe20003f0d000 */
[----:B0-----:R-:W-:-:S13]  /*0410*/  ISETP.LE.AND P1, PT, RZ, UR4, PT ;  /* 0x00000004ff007c0c */ /* 0x001fda000bf23270 */
[----:B------:R-:W-:-:S04]  /*0420*/  @!P1 LOP3.LUT R6, R6, 0x7ff00000, RZ, 0x3c, !PT ;  /* 0x7ff0000006069812 */ /* 0x000fc800078e3cff */
[----:B------:R-:W-:Y:S01]  /*0430*/  SEL R7, R6, 0x3ff00000, P0 ;  /* 0x3ff0000006077807 */ /* 0x000fe20000000000 */
[----:B------:R-:W-:Y:S01]  /*0440*/  IMAD.MOV.U32 R6, RZ, RZ, RZ ;  /* 0x000000ffff067224 */ /* 0x000fe200078e00ff */
[----:B------:R-:W-:Y:S06]  /*0450*/  BRA `(.L_x_15) ;  /* 0x0000000000307947 */ /* 0x000fec0003800000 */
.L_x_16:
[----:B------:R-:W-:-:S14]  /*0460*/  DSETP.NEU.AND P0, PT, |R2|, +INF , PT ;  /* 0x7ff000000200742a */ /* 0x000fdc0003f0d200 */
[----:B------:R-:W-:Y:S05]  /*0470*/  @P0 BRA `(.L_x_15) ;  /* 0x0000000000280947 */ /* 0x000fea0003800000 */
[----:B------:R-:W0:Y:S01]  /*0480*/  LDC R0, c[0x0][0x38c] ;  /* 0x0000e300ff007b82 */ /* 0x000e220000000800 */
[----:B------:R-:W-:Y:S01]  /*0490*/  ISETP.GE.AND P2, PT, R3, RZ, PT ;  /* 0x000000ff0300720c */ /* 0x000fe20003f46270 */
[----:B------:R-:W-:Y:S01]  /*04a0*/  IMAD.MOV.U32 R6, RZ, RZ, RZ ;  /* 0x000000ffff067224 */ /* 0x000fe200078e00ff */
[C---:B0-----:R-:W-:Y:S02]  /*04b0*/  ISETP.GE.AND P0, PT, R0.reuse, RZ, PT ;  /* 0x000000ff0000720c */ /* 0x041fe40003f06270 */
[----:B------:R-:W-:Y:S02]  /*04c0*/  LOP3.LUT R0, R0, 0x7fffffff, RZ, 0xc0, !PT ;  /* 0x7fffffff00007812 */ /* 0x000fe400078ec0ff */
[----:B------:R-:W-:Y:S02]  /*04d0*/  SEL R7, RZ, 0x7ff00000, !P0 ;  /* 0x7ff00000ff077807 */ /* 0x000fe40004000000 */
[----:B------:R-:W-:-:S03]  /*04e0*/  ISETP.NE.AND P0, PT, R0, 0x3fe00000, PT ;  /* 0x3fe000000000780c */ /* 0x000fc60003f05270 */
[----:B------:R-:W-:-:S05]  /*04f0*/  VIADD R0, R7, 0x80000000 ;  /* 0x8000000007007836 */ /* 0x000fca0000000000 */
[----:B------:R-:W-:-:S04]  /*0500*/  SEL R0, R0, R7, P0 ;  /* 0x0000000700007207 */ /* 0x000fc80000000000 */
[----:B------:R-:W-:-:S07]  /*0510*/  @!P2 SEL R7, R0, R7, P1 ;  /* 0x000000070007a207 */ /* 0x000fce0000800000 */
.L_x_15:
[----:B------:R-:W-:Y:S05]  /*0520*/  BSYNC.RECONVERGENT B0 ;  /* 0x0000000000007941 */ /* 0x000fea0003800200 */
.L_x_14:
[----:B------:R-:W0:Y:S01]  /*0530*/  LDC.64 R8, c[0x0][0x390] ;  /* 0x0000e400ff087b82 */ /* 0x000e220000000a00 */
[----:B------:R-:W-:Y:S02]  /*0540*/  DSETP.NEU.AND P0, PT, R2, 1, PT ;  /* 0x3ff000000200742a */ /* 0x000fe40003f0d000 */
[----:B------:R-:W-:-:S04]  /*0550*/  DSETP.NEU.AND P1, PT, R4, RZ, PT ;  /* 0x000000ff0400722a */ /* 0x000fc80003f2d000 */
[----:B------:R-:W-:Y:S02]  /*0560*/  FSEL R2, R6, RZ, P0 ;  /* 0x000000ff06027208 */ /* 0x000fe40000000000 */
[----:B------:R-:W-:Y:S02]  /*0570*/  FSEL R6, R7, 1.875, P0 ;  /* 0x3ff0000007067808 */ /* 0x000fe40000000000 */
[----:B------:R-:W-:Y:S02]  /*0580*/  FSEL R2, R2, RZ, P1 ;  /* 0x000000ff02027208 */ /* 0x000fe40000800000 */
[----:B------:R-:W-:Y:S01]  /*0590*/  FSEL R3, R6, 1.875, P1 ;  /* 0x3ff0000006037808 */ /* 0x000fe20000800000 */
[----:B0-----:R-:W-:-:S05]  /*05a0*/  IMAD.WIDE.U32 R10, R10, 0x8, R8 ;  /* 0x000000080a0a7825 */ /* 0x001fca00078e0008 */
[----:B------:R-:W-:Y:S01]  /*05b0*/  STG.E.64 desc[UR8][R10.64], R2 ;  /* 0x000000020a007986 */ /* 0x000fe2000c101b08 */
[----:B------:R-:W-:Y:S05]  /*05c0*/  EXIT ;  /* 0x000000000000794d */ /* 0x000fea0003800000 */
        .type           $pow_scalar_f64$__internal_accurate_pow,@function
        .size           $pow_scalar_f64$__internal_accurate_pow,(.L_x_51 - $pow_scalar_f64$__internal_accurate_pow)
$pow_scalar_f64$__internal_accurate_pow:
[----:B------:R-:W-:Y:S01]  /*05d0*/  ISETP.GT.U32.AND P0, PT, R5, 0xfffff, PT ;  /* 0x000fffff0500780c */ /* 0x000fe20003f04070 */
[----:B------:R-:W-:Y:S01]  /*05e0*/  IMAD.MOV.U32 R6, RZ, RZ, R5 ;  /* 0x000000ffff067224 */ /* 0x000fe200078e0005 */
[----:B------:R-:W-:Y:S01]  /*05f0*/  UMOV UR4, 0x7d2cafe2 ;  /* 0x7d2cafe200047882 */ /* 0x000fe20000000000 */
[----:B------:R-:W-:Y:S01]  /*0600*/  IMAD.MOV.U32 R14, RZ, RZ, RZ ;  /* 0x000000ffff0e7224 */ /* 0x000fe200078e00ff */
[----:B------:R-:W-:Y:S01]  /*0610*/  UMOV UR5, 0x3eb0f5ff ;  /* 0x3eb0f5ff00057882 */ /* 0x000fe20000000000 */
[----:B------:R-:W-:Y:S01]  /*0620*/  IMAD.MOV.U32 R18, RZ, RZ, 0x41ad3b5a ;  /* 0x41ad3b5aff127424 */ /* 0x000fe200078e00ff */
[----:B------:R-:W-:Y:S01]  /*0630*/  UMOV UR10, 0xfefa39ef ;  /* 0xfefa39ef000a7882 */ /* 0x000fe20000000000 */
[----:B------:R-:W-:Y:S01]  /*0640*/  IMAD.MOV.U32 R19, RZ, RZ, 0x3ed0f5d2 ;  /* 0x3ed0f5d2ff137424 */ /* 0x000fe200078e00ff */
[----:B------:R-:W-:Y:S01]  /*0650*/  UMOV UR11, 0x3fe62e42 ;  /* 0x3fe62e42000b7882 */ /* 0x000fe20000000000 */
[----:B------:R-:W-:Y:S01]  /*0660*/  UMOV UR12, 0x3b39803f ;  /* 0x3b39803f000c7882 */ /* 0x000fe20000000000 */
[----:B------:R-:W-:-:S03]  /*0670*/  UMOV UR13, 0x3c7abc9e ;  /* 0x3c7abc9e000d7882 */ /* 0x000fc60000000000 */
[----:B------:R-:W-:-:S10]  /*0680*/  @!P0 DMUL R22, R4, 1.80143985094819840000e+16 ;  /* 0x4350000004168828 */ /* 0x000fd40000000000 */
[----:B------:R-:W-:Y:S02]  /*0690*/  @!P0 IMAD.MOV.U32 R6, RZ, RZ, R23 ;  /* 0x000000ffff068224 */ /* 0x000fe400078e0017 */
[----:B------:R-:W-:-:S03]  /*06a0*/  @!P0 IMAD.MOV.U32 R4, RZ, RZ, R22 ;  /* 0x000000ffff048224 */ /* 0x000fc600078e0016 */
[----:B------:R-:W-:Y:S01]  /*06b0*/  LOP3.LUT R6, R6, 0x800fffff, RZ, 0xc0, !PT ;  /* 0x800fffff06067812 */ /* 0x000fe200078ec0ff */
[----:B------:R-:W-:Y:S01]  /*06c0*/  IMAD.MOV.U32 R12, RZ, RZ, R4 ;  /* 0x000000ffff0c7224 */ /* 0x000fe200078e0004 */
[----:B------:R-:W-:Y:S02]  /*06d0*/  SHF.R.U32.HI R4, RZ, 0x14, R5 ;  /* 0x00000014ff047819 */ /* 0x000fe40000011605 */
[----:B------:R-:W-:Y:S02]  /*06e0*/  LOP3.LUT R13, R6, 0x3ff00000, RZ, 0xfc, !PT ;  /* 0x3ff00000060d7812 */ /* 0x000fe400078efcff */
[----:B------:R-:W-:Y:S02]  /*06f0*/  @!P0 LEA.HI R4, R23, 0xffffffca, RZ, 0xc ;  /* 0xffffffca17048811 */ /* 0x000fe400078f60ff */
[----:B------:R-:W-:-:S03]  /*0700*/  ISETP.GE.U32.AND P2, PT, R13, 0x3ff6a09f, PT ;  /* 0x3ff6a09f0d00780c */ /* 0x000fc60003f46070 */
[----:B------:R-:W-:-:S10]  /*0710*/  VIADD R5, R4, 0xfffffc01 ;  /* 0xfffffc0104057836 */ /* 0x000fd40000000000 */
[----:B------:R-:W-:Y:S02]  /*0720*/  @P2 VIADD R7, R13, 0xfff00000 ;  /* 0xfff000000d072836 */ /* 0x000fe40000000000 */
[----:B------:R-:W-:Y:S02]  /*0730*/  @P2 VIADD R5, R4, 0xfffffc02 ;  /* 0xfffffc0204052836 */ /* 0x000fe40000000000 */
[----:B------:R-:W-:-:S03]  /*0740*/  @P2 IMAD.MOV.U32 R13, RZ, RZ, R7 ;  /* 0x000000ffff0d2224 */ /* 0x000fc600078e0007 */
[----:B------:R-:W-:Y:S01]  /*0750*/  LOP3.LUT R4, R5, 0x80000000, RZ, 0x3c, !PT ;  /* 0x8000000005047812 */ /* 0x000fe200078e3cff */
[----:B------:R-:W-:Y:S02]  /*0760*/  IMAD.MOV.U32 R5, RZ, RZ, 0x43300000 ;  /* 0x43300000ff057424 */ /* 0x000fe400078e00ff */
[C---:B------:R-:W-:Y:S02]  /*0770*/  DADD R8, R12.reuse, 1 ;  /* 0x3ff000000c087429 */ /* 0x040fe40000000000 */
[----:B------:R-:W-:-:S04]  /*0780*/  DADD R12, R12, -1 ;  /* 0xbff000000c0c7429 */ /* 0x000fc80000000000 */
[----:B------:R-:W0:Y:S02]  /*0790*/  MUFU.RCP64H R15, R9 ;  /* 0x00000009000f7308 */ /* 0x000e240000001800 */
[----:B0-----:R-:W-:-:S08]  /*07a0*/  DFMA R6, -R8, R14, 1 ;  /* 0x3ff000000806742b */ /* 0x001fd0000000010e */
[----:B------:R-:W-:-:S08]  /*07b0*/  DFMA R6, R6, R6, R6 ;  /* 0x000000060606722b */ /* 0x000fd00000000006 */
[----:B------:R-:W-:-:S08]  /*07c0*/  DFMA R14, R14, R6, R14 ;  /* 0x000000060e0e722b */ /* 0x000fd0000000000e */
[----:B------:R-:W-:-:S08]  /*07d0*/  DMUL R6, R12, R14 ;  /* 0x0000000e0c067228 */ /* 0x000fd00000000000 */
[----:B------:R-:W-:-:S08]  /*07e0*/  DFMA R6, R12, R14, R6 ;  /* 0x0000000e0c06722b */ /* 0x000fd00000000006 */
[----:B------:R-:W-:Y:S02]  /*07f0*/  DMUL R16, R6, R6 ;  /* 0x0000000606107228 */ /* 0x000fe40000000000 */
[----:B------:R-:W-:-:S06]  /*0800*/  DADD R20, R12, -R6 ;  /* 0x000000000c147229 */ /* 0x000fcc0000000806 */
[----:B------:R-:W-:Y:S01]  /*0810*/  DFMA R8, R16, UR4, R18 ;  /* 0x0000000410087c2b */ /* 0x000fe20008000012 */
[----:B------:R-:W-:Y:S01]  /*0820*/  UMOV UR4, 0x75488a3f ;  /* 0x75488a3f00047882 */ /* 0x000fe20000000000 */
[----:B------:R-:W-:Y:S01]  /*0830*/  UMOV UR5, 0x3ef3b20a ;  /* 0x3ef3b20a00057882 */ /* 0x000fe20000000000 */
[----:B------:R-:W-:-:S05]  /*0840*/  DADD R20, R20, R20 ;  /* 0x0000000014147229 */ /* 0x000fca0000000014 */
[----:B------:R-:W-:Y:S01]  /*0850*/  DFMA R8, R16, R8, UR4 ;  /* 0x0000000410087e2b */ /* 0x000fe20008000008 */
[----:B------:R-:W-:Y:S01]  /*0860*/  UMOV UR4, 0xe4faecd5 ;  /* 0xe4faecd500047882 */ /* 0x000fe20000000000 */
[----:B------:R-:W-:Y:S01]  /*0870*/  UMOV UR5, 0x3f1745cd ;  /* 0x3f1745cd00057882 */ /* 0x000fe20000000000 */
[-C--:B------:R-:W-:Y:S02]  /*0880*/  DFMA R20, R12, -R6.reuse, R20 ;  /* 0x800000060c14722b */ /* 0x080fe40000000014 */
[----:B------:R-:W-:-:S03]  /*0890*/  DMUL R12, R6, R6 ;  /* 0x00000006060c7228 */ /* 0x000fc60000000000 */
[----:B------:R-:W-:Y:S01]  /*08a0*/  DFMA R8, R16, R8, UR4 ;  /* 0x0000000410087e2b */ /* 0x000fe20008000008 */
[----:B------:R-:W-:Y:S01]  /*08b0*/  UMOV UR4, 0x258a578b ;  /* 0x258a578b00047882 */ /* 0x000fe20000000000 */
[----:B------:R-:W-:Y:S01]  /*08c0*/  UMOV UR5, 0x3f3c71c7 ;  /* 0x3f3c71c700057882 */ /* 0x000fe20000000000 */
[----:B------:R-:W-:-:S05]  /*08d0*/  DMUL R14, R14, R20 ;  /* 0x000000140e0e7228 */ /* 0x000fca0000000000 */
[----:B------:R-:W-:Y:S01]  /*08e0*/  DFMA R8, R16, R8, UR4 ;  /* 0x0000000410087e2b */ /* 0x000fe20008000008 */
[----:B------:R-:W-:Y:S01]  /*08f0*/  UMOV UR4, 0x9242b910 ;  /* 0x9242b91000047882 */ /* 0x000fe20000000000 */
[----:B------:R-:W-:-:S06]  /*0900*/  UMOV UR5, 0x3f624924 ;  /* 0x3f62492400057882 */ /* 0x000fcc0000000000 */
[----:B------:R-:W-:Y:S01]  /*0910*/  DFMA R8, R16, R8, UR4 ;  /* 0x0000000410087e2b */ /* 0x000fe20008000008 */
[----:B------:R-:W-:Y:S01]  /*0920*/  UMOV UR4, 0x99999dfb ;  /* 0x99999dfb00047882 */ /* 0x000fe20000000000 */
[----:B------:R-:W-:-:S06]  /*0930*/  UMOV UR5, 0x3f899999 ;  /* 0x3f89999900057882 */ /* 0x000fcc0000000000 */
[----:B------:R-:W-:Y:S01]  /*0940*/  DFMA R18, R16, R8, UR4 ;  /* 0x0000000410127e2b */ /* 0x000fe20008000008 */
[----:B------:R-:W-:Y:S01]  /*0950*/  UMOV UR4, 0x55555555 ;  /* 0x5555555500047882 */ /* 0x000fe20000000000 */
[----:B------:R-:W-:-:S06]  /*0960*/  UMOV UR5, 0x3fb55555 ;  /* 0x3fb5555500057882 */ /* 0x000fcc0000000000 */
[----:B------:R-:W-:-:S08]  /*0970*/  DFMA R8, R16, R18, UR4 ;  /* 0x0000000410087e2b */ /* 0x000fd00008000012 */
[----:B------:R-:W-:Y:S01]  /*0980*/  DADD R24, -R8, UR4 ;  /* 0x0000000408187e29 */ /* 0x000fe20008000100 */
[----:B------:R-:W-:Y:S01]  /*0990*/  UMOV UR4, 0xb9e7b0 ;  /* 0x00b9e7b000047882 */ /* 0x000fe20000000000 */
[----:B------:R-:W-:-:S06]  /*09a0*/  UMOV UR5, 0x3c46a4cb ;  /* 0x3c46a4cb00057882 */ /* 0x000fcc0000000000 */
[----:B------:R-:W-:Y:S02]  /*09b0*/  DFMA R20, R16, R18, R24 ;  /* 0x000000121014722b */ /* 0x000fe40000000018 */
[C---:B------:R-:W-:Y:S01]  /*09c0*/  DMUL R16, R6.reuse, R12 ;  /* 0x0000000c06107228 */ /* 0x040fe20000000000 */
[----:B------:R-:W-:Y:S01]  /*09d0*/  VIADD R19, R15, 0x100000 ;  /* 0x001000000f137836 */ /* 0x000fe20000000000 */
[----:B------:R-:W-:Y:S01]  /*09e0*/  DFMA R24, R6, R6, -R12 ;  /* 0x000000060618722b */ /* 0x000fe2000000080c */
[----:B------:R-:W-:-:S03]  /*09f0*/  IMAD.MOV.U32 R18, RZ, RZ, R14 ;  /* 0x000000ffff127224 */ /* 0x000fc600078e000e */
[----:B------:R-:W-:Y:S01]  /*0a00*/  DADD R20, R20, -UR4 ;  /* 0x8000000414147e29 */ /* 0x000fe20008000000 */
[----:B------:R-:W-:Y:S01]  /*0a10*/  UMOV UR4, 0x80000000 ;  /* 0x8000000000047882 */ /* 0x000fe20000000000 */
[C---:B------:R-:W-:Y:S01]  /*0a20*/  DFMA R26, R6.reuse, R12, -R16 ;  /* 0x0000000c061a722b */ /* 0x040fe20000000810 */
[----:B------:R-:W-:Y:S01]  /*0a30*/  UMOV UR5, 0x43300000 ;  /* 0x4330000000057882 */ /* 0x000fe20000000000 */
[----:B------:R-:W-:-:S04]  /*0a40*/  DFMA R24, R6, R18, R24 ;  /* 0x000000120618722b */ /* 0x000fc80000000018 */
[----:B------:R-:W-:Y:S02]  /*0a50*/  DADD R18, R8, R20 ;  /* 0x0000000008127229 */ /* 0x000fe40000000014 */
[----:B------:R-:W-:-:S06]  /*0a60*/  DFMA R26, R14, R12, R26 ;  /* 0x0000000c0e1a722b */ /* 0x000fcc000000001a */
[----:B------:R-:W-:Y:S02]  /*0a70*/  DMUL R12, R18, R16 ;  /* 0x00000010120c7228 */ /* 0x000fe40000000000 */
[----:B------:R-:W-:Y:S02]  /*0a80*/  DFMA R24, R6, R24, R26 ;  /* 0x000000180618722b */ /* 0x000fe4000000001a */
[----:B------:R-:W-:-:S04]  /*0a90*/  DADD R26, R8, -R18 ;  /* 0x00000000081a7229 */ /* 0x000fc80000000812 */
[----:B------:R-:W-:-:S04]  /*0aa0*/  DFMA R8, R18, R16, -R12 ;  /* 0x000000101208722b */ /* 0x000fc8000000080c */
[----:B------:R-:W-:-:S04]  /*0ab0*/  DADD R26, R20, R26 ;  /* 0x00000000141a7229 */ /* 0x000fc8000000001a */
[----:B------:R-:W-:-:S08]  /*0ac0*/  DFMA R8, R18, R24, R8 ;  /* 0x000000181208722b */ /* 0x000fd00000000008 */
[----:B------:R-:W-:-:S08]  /*0ad0*/  DFMA R26, R26, R16, R8 ;  /* 0x000000101a1a722b */ /* 0x000fd00000000008 */
[----:B------:R-:W-:-:S08]  /*0ae0*/  DADD R16, R12, R26 ;  /* 0x000000000c107229 */ /* 0x000fd0000000001a */
[--C-:B------:R-:W-:Y:S02]  /*0af0*/  DADD R8, R6, R16.reuse ;  /* 0x0000000006087229 */ /* 0x100fe40000000010 */
[----:B------:R-:W-:-:S06]  /*0b00*/  DADD R12, R12, -R16 ;  /* 0x000000000c0c7229 */ /* 0x000fcc0000000810 */
[----:B------:R-:W-:Y:S02]  /*0b10*/  DADD R6, R6, -R8 ;  /* 0x0000000006067229 */ /* 0x000fe40000000808 */
[----:B------:R-:W-:-:S06]  /*0b20*/  DADD R12, R26, R12 ;  /* 0x000000001a0c7229 */ /* 0x000fcc000000000c */
[----:B------:R-:W-:-:S08]  /*0b30*/  DADD R6, R16, R6 ;  /* 0x0000000010067229 */ /* 0x000fd00000000006 */
[----:B------:R-:W-:-:S08]  /*0b40*/  DADD R6, R12, R6 ;  /* 0x000000000c067229 */ /* 0x000fd00000000006 */
[----:B------:R-:W-:Y:S02]  /*0b50*/  DADD R6, R14, R6 ;  /* 0x000000000e067229 */ /* 0x000fe40000000006 */
[----:B------:R-:W-:Y:S01]  /*0b60*/  DADD R14, R4, -UR4 ;  /* 0x80000004040e7e29 */ /* 0x000fe20008000000 */
[----:B------:R-:W-:Y:S01]  /*0b70*/  UMOV UR4, 0xfefa39ef ;  /* 0xfefa39ef00047882 */ /* 0x000fe20000000000 */
[----:B------:R-:W-:-:S04]  /*0b80*/  UMOV UR5, 0x3fe62e42 ;  /* 0x3fe62e4200057882 */ /* 0x000fc80000000000 */
[----:B------:R-:W-:-:S08]  /*0b90*/  DADD R12, R8, R6 ;  /* 0x00000000080c7229 */ /* 0x000fd00000000006 */
[--C-:B------:R-:W-:Y:S01]  /*0ba0*/  DFMA R4, R14, UR4, R12.reuse ;  /* 0x000000040e047c2b */ /* 0x100fe2000800000c */
[----:B------:R-:W0:Y:S01]  /*0bb0*/  LDCU.64 UR4, c[0x0][0x388] ;  /* 0x00007100ff0477ac */ /* 0x000e220008000a00 */
[----:B------:R-:W-:-:S06]  /*0bc0*/  DADD R8, R8, -R12 ;  /* 0x0000000008087229 */ /* 0x000fcc000000080c */
[----:B------:R-:W-:Y:S02]  /*0bd0*/  DFMA R16, R14, -UR10, R4 ;  /* 0x8000000a0e107c2b */ /* 0x000fe40008000004 */
[----:B------:R-:W-:-:S06]  /*0be0*/  DADD R8, R6, R8 ;  /* 0x0000000006087229 */ /* 0x000fcc0000000008 */
[----:B------:R-:W-:Y:S01]  /*0bf0*/  DADD R16, -R12, R16 ;  /* 0x000000000c107229 */ /* 0x000fe20000000110 */
[----:B0-----:R-:W-:-:S04]  /*0c00*/  USHF.L.U32 UR6, UR5, 0x1, URZ ;  /* 0x0000000105067899 */ /* 0x001fc800080006ff */
[----:B------:R-:W-:-:S03]  /*0c10*/  UISETP.GT.U32.AND UP0, UPT, UR6, -0x2000001, UPT ;  /* 0xfdffffff0600788c */ /* 0x000fc6000bf04070 */
[----:B------:R-:W-:-:S08]  /*0c20*/  DADD R8, R8, -R16 ;  /* 0x0000000008087229 */ /* 0x000fd00000000810 */
[----:B------:R-:W-:Y:S01]  /*0c30*/  DFMA R8, R14, UR12, R8 ;  /* 0x0000000c0e087c2b */ /* 0x000fe20008000008 */
[----:B------:R-:W-:-:S07]  /*0c40*/  @UP0 ULOP3.LUT UR5, UR5, 0xff0fffff, URZ, 0xc0, !UPT ;  /* 0xff0fffff05050892 */ /* 0x000fce000f8ec0ff */
[----:B------:R-:W-:-:S08]  /*0c50*/  DADD R6, R4, R8 ;  /* 0x0000000004067229 */ /* 0x000fd00000000008 */
[----:B------:R-:W-:Y:S02]  /*0c60*/  DADD R12, R4, -R6 ;  /* 0x00000000040c7229 */ /* 0x000fe40000000806 */
[----:B------:R-:W-:-:S06]  /*0c70*/  DMUL R4, R6, UR4 ;  /* 0x0000000406047c28 */ /* 0x000fcc0008000000 */
[----:B------:R-:W-:Y:S02]  /*0c80*/  DADD R12, R8, R12 ;  /* 0x00000000080c7229 */ /* 0x000fe4000000000c */
[----:B------:R-:W-:Y:S01]  /*0c90*/  DFMA R6, R6, UR4, -R4 ;  /* 0x0000000406067c2b */ /* 0x000fe20008000804 */
[----:B------:R-:W-:Y:S02]  /*0ca0*/  IMAD.MOV.U32 R8, RZ, RZ, 0x652b82fe ;  /* 0x652b82feff087424 */ /* 0x000fe400078e00ff */
[----:B------:R-:W-:-:S05]  /*0cb0*/  IMAD.MOV.U32 R9, RZ, RZ, 0x3ff71547 ;  /* 0x3ff71547ff097424 */ /* 0x000fca00078e00ff */
[----:B------:R-:W-:Y:S01]  /*0cc0*/  DFMA R12, R12, UR4, R6 ;  /* 0x000000040c0c7c2b */ /* 0x000fe20008000006 */
[----:B------:R-:W-:Y:S01]  /*0cd0*/  UMOV UR4, 0x3b39803f ;  /* 0x3b39803f00047882 */ /* 0x000fe20000000000 */
[----:B------:R-:W-:-:S06]  /*0ce0*/  UMOV UR5, 0x3c7abc9e ;  /* 0x3c7abc9e00057882 */ /* 0x000fcc0000000000 */
[----:B------:R-:W-:-:S08]  /*0cf0*/  DADD R6, R4, R12 ;  /* 0x0000000004067229 */ /* 0x000fd0000000000c */
[----:B------:R-:W-:Y:S02]  /*0d00*/  DFMA R8, R6, R8, 6.75539944105574400000e+15 ;  /* 0x433800000608742b */ /* 0x000fe40000000008 */
[----:B------:R-:W-:Y:S01]  /*0d10*/  FSETP.GEU.AND P0, PT, |R7|, 4.1917929649353027344, PT ;  /* 0x4086232b0700780b */ /* 0x000fe20003f0e200 */
[----:B------:R-:W-:-:S05]  /*0d20*/  DADD R4, R4, -R6 ;  /* 0x0000000004047229 */ /* 0x000fca0000000806 */
[----:B------:R-:W-:-:S03]  /*0d30*/  DADD R14, R8, -6.75539944105574400000e+15 ;  /* 0xc3380000080e7429 */ /* 0x000fc60000000000 */
[----:B------:R-:W-:-:S05]  /*0d40*/  DADD R12, R12, R4 ;  /* 0x000000000c0c7229 */ /* 0x000fca0000000004 */
[----:B------:R-:W-:-:S08]  /*0d50*/  DFMA R16, R14, -UR10, R6 ;  /* 0x8000000a0e107c2b */ /* 0x000fd00008000006 */
[----:B------:R-:W-:Y:S01]  /*0d60*/  DFMA R14, R14, -UR4, R16 ;  /* 0x800000040e0e7c2b */ /* 0x000fe20008000010 */
[----:B------:R-:W-:Y:S01]  /*0d70*/  UMOV UR4, 0x69ce2bdf ;  /* 0x69ce2bdf00047882 */ /* 0x000fe20000000000 */
[----:B------:R-:W-:Y:S01]  /*0d80*/  IMAD.MOV.U32 R16, RZ, RZ, -0x35dec16 ;  /* 0xfca213eaff107424 */ /* 0x000fe200078e00ff */
[----:B------:R-:W-:Y:S01]  /*0d90*/  UMOV UR5, 0x3e5ade15 ;  /* 0x3e5ade1500057882 */ /* 0x000fe20000000000 */
[----:B------:R-:W-:-:S06]  /*0da0*/  IMAD.MOV.U32 R17, RZ, RZ, 0x3e928af3 ;  /* 0x3e928af3ff117424 */ /* 0x000fcc00078e00ff */
[----:B------:R-:W-:Y:S01]  /*0db0*/  DFMA R16, R14, UR4, R16 ;  /* 0x000000040e107c2b */ /* 0x000fe20008000010 */
        /* <DEDUP_REMOVED lines=24> */
[----:B------:R-:W-:-:S08]  /*0f40*/  DFMA R16, R14, R16, 1 ;  /* 0x3ff000000e10742b */ /* 0x000fd00000000010 */
[----:B------:R-:W-:-:S10]  /*0f50*/  DFMA R14, R14, R16, 1 ;  /* 0x3ff000000e0e742b */ /* 0x000fd40000000010 */
[----:B------:R-:W-:Y:S02]  /*0f60*/  IMAD R5, R8, 0x100000, R15 ;  /* 0x0010000008057824 */ /* 0x000fe400078e020f */
[----:B------:R-:W-:Y:S01]  /*0f70*/  IMAD.MOV.U32 R4, RZ, RZ, R14 ;  /* 0x000000ffff047224 */ /* 0x000fe200078e000e */
[----:B------:R-:W-:Y:S06]  /*0f80*/  @!P0 BRA `(.L_x_17) ;  /* 0x0000000000308947 */ /* 0x000fec0003800000 */
[----:B------:R-:W-:Y:S01]  /*0f90*/  FSETP.GEU.AND P2, PT, |R7|, 4.2275390625, PT ;  /* 0x408748000700780b */ /* 0x000fe20003f4e200 */
[C---:B------:R-:W-:Y:S02]  /*0fa0*/  DADD R16, R6.reuse, +INF ;  /* 0x7ff0000006107429 */ /* 0x040fe40000000000 */
[----:B------:R-:W-:-:S08]  /*0fb0*/  DSETP.GEU.AND P0, PT, R6, RZ, PT ;  /* 0x000000ff0600722a */ /* 0x000fd00003f0e000 */
[----:B------:R-:W-:Y:S02]  /*0fc0*/  FSEL R5, R17, RZ, P0 ;  /* 0x000000ff11057208 */ /* 0x000fe40000000000 */
[----:B------:R-:W-:-:S04]  /*0fd0*/  @!P2 LEA.HI R4, R8, R8, RZ, 0x1 ;  /* 0x000000080804a211 */ /* 0x000fc800078f08ff */
[----:B------:R-:W-:Y:S02]  /*0fe0*/  @!P2 SHF.R.S32.HI R7, RZ, 0x1, R4 ;  /* 0x00000001ff07a819 */ /* 0x000fe40000011404 */
[----:B------:R-:W-:-:S03]  /*0ff0*/  FSEL R4, R16, RZ, P0 ;  /* 0x000000ff10047208 */ /* 0x000fc60000000000 */
[----:B------:R-:W-:Y:S02]  /*1000*/  @!P2 IMAD.IADD R6, R8, 0x1, -R7 ;  /* 0x000000010806a824 */ /* 0x000fe400078e0a07 */
[----:B------:R-:W-:-:S03]  /*1010*/  @!P2 IMAD R15, R7, 0x100000, R15 ;  /* 0x00100000070fa824 */ /* 0x000fc600078e020f */
[----:B------:R-:W-:Y:S01]  /*1020*/  @!P2 LEA R7, R6, 0x3ff00000, 0x14 ;  /* 0x3ff000000607a811 */ /* 0x000fe200078ea0ff */
[----:B------:R-:W-:-:S06]  /*1030*/  @!P2 IMAD.MOV.U32 R6, RZ, RZ, RZ ;  /* 0x000000ffff06a224 */ /* 0x000fcc00078e00ff */
[----:B------:R-:W-:-:S11]  /*1040*/  @!P2 DMUL R4, R14, R6 ;  /* 0x000000060e04a228 */ /* 0x000fd60000000000 */
.L_x_17:
[----:B------:R-:W-:Y:S02]  /*1050*/  DFMA R6, R12, R4, R4 ;  /* 0x000000040c06722b */ /* 0x000fe40000000004 */
[----:B------:R-:W-:-:S08]  /*1060*/  DSETP.NEU.AND P0, PT, |R4|, +INF , PT ;  /* 0x7ff000000400742a */ /* 0x000fd00003f0d200 */
[----:B------:R-:W-:Y:S01]  /*1070*/  FSEL R11, R4, R6, !P0 ;  /* 0x00000006040b7208 */ /* 0x000fe20004000000 */
[----:B------:R-:W-:Y:S01]  /*1080*/  IMAD.MOV.U32 R4, RZ, RZ, R0 ;  /* 0x000000ffff047224 */ /* 0x000fe200078e0000 */
[----:B------:R-:W-:Y:S01]  /*1090*/  FSEL R12, R5, R7, !P0 ;  /* 0x00000007050c7208 */ /* 0x000fe20004000000 */
[----:B------:R-:W-:-:S04]  /*10a0*/  IMAD.MOV.U32 R5, RZ, RZ, 0x0 ;  /* 0x00000000ff057424 */ /* 0x000fc800078e00ff */
[----:B------:R-:W-:Y:S05]  /*10b0*/  RET.REL.NODEC R4 `(pow_scalar_f64) ;  /* 0xffffffec04d07950 */ /* 0x000fea0003c3ffff */
.L_x_18:
        /* <DEDUP_REMOVED lines=12> */
.L_x_51:


//--------------------- .text.div_scalar_f64      --------------------------
	.section	.text.div_scalar_f64,"ax",@progbits
	.align	128
        .global         div_scalar_f64
        .type           div_scalar_f64,@function
        .size           div_scalar_f64,(.L_x_52 - div_scalar_f64)
        .other          div_scalar_f64,@"STO_CUDA_ENTRY STV_DEFAULT"
div_scalar_f64:
.text.div_scalar_f64:
        /* <DEDUP_REMOVED lines=13> */
[----:B-1----:R-:W4:Y:S01]  /*00d0*/  LDG.E.64 R6, desc[UR4][R6.64] ;  /* 0x0000000406067981 */ /* 0x002f22000c1e1b00 */
[----:B--2---:R-:W3:Y:S01]  /*00e0*/  MUFU.RCP64H R3, UR6 ;  /* 0x0000000600037d08 */ /* 0x004ee20008001800 */
[----:B------:R-:W-:Y:S01]  /*00f0*/  IMAD.MOV.U32 R2, RZ, RZ, 0x1 ;  /* 0x00000001ff027424 */ /* 0x000fe200078e00ff */
[----:B------:R-:W-:Y:S05]  /*0100*/  BSSY.RECONVERGENT B0, `(.L_x_19) ;  /* 0x000000f000007945 */ /* 0x000fea0003800200 */
[----:B---3--:R-:W-:-:S08]  /*0110*/  DFMA R4, R2, -R8, 1 ;  /* 0x3ff000000204742b */ /* 0x008fd00000000808 */
[----:B------:R-:W-:-:S08]  /*0120*/  DFMA R4, R4, R4, R4 ;  /* 0x000000040404722b */ /* 0x000fd00000000004 */
[----:B------:R-:W-:-:S08]  /*0130*/  DFMA R4, R2, R4, R2 ;  /* 0x000000040204722b */ /* 0x000fd00000000002 */
[----:B------:R-:W-:-:S08]  /*0140*/  DFMA R2, R4, -R8, 1 ;  /* 0x3ff000000402742b */ /* 0x000fd00000000808 */
[----:B------:R-:W-:-:S08]  /*0150*/  DFMA R2, R4, R2, R4 ;  /* 0x000000020402722b */ /* 0x000fd00000000004 */
[----:B----4-:R-:W-:Y:S01]  /*0160*/  DMUL R4, R6, R2 ;  /* 0x0000000206047228 */ /* 0x010fe20000000000 */
[----:B------:R-:W-:-:S07]  /*0170*/  FSETP.GEU.AND P1, PT, |R7|, 6.5827683646048100446e-37, PT ;  /* 0x036000000700780b */ /* 0x000fce0003f2e200 */
[----:B------:R-:W-:-:S08]  /*0180*/  DFMA R8, R4, -R8, R6 ;  /* 0x800000080408722b */ /* 0x000fd00000000006 */
[----:B------:R-:W-:-:S10]  /*0190*/  DFMA R2, R2, R8, R4 ;  /* 0x000000080202722b */ /* 0x000fd40000000004 */
[----:B------:R-:W-:-:S05]  /*01a0*/  FFMA R4, RZ, UR6, R3 ;  /* 0x00000006ff047c23 */ /* 0x000fca0008000003 */
[----:B------:R-:W-:-:S13]  /*01b0*/  FSETP.GT.AND P0, PT, |R4|, 1.469367938527859385e-39, PT ;  /* 0x001000000400780b */ /* 0x000fda0003f04200 */
[----:B------:R-:W-:Y:S05]  /*01c0*/  @P0 BRA P1, `(.L_x_20) ;  /* 0x0000000000080947 */ /* 0x000fea0000800000 */
[----:B------:R-:W-:-:S07]  /*01d0*/  MOV R10, 0x1f0 ;  /* 0x000001f0000a7802 */ /* 0x000fce0000000f00 */
[----:B------:R-:W-:Y:S05]  /*01e0*/  CALL.REL.NOINC `($__internal_1_$__cuda_sm20_div_rn_f64_full) ;  /* 0x0000000000147944 */ /* 0x000fea0003c00000 */
.L_x_20:
[----:B------:R-:W-:Y:S05]  /*01f0*/  BSYNC.RECONVERGENT B0 ;  /* 0x0000000000007941 */ /* 0x000fea0003800200 */
.L_x_19:
[----:B------:R-:W0:Y:S02]  /*0200*/  LDC.64 R4, c[0x0][0x390] ;  /* 0x0000e400ff047b82 */ /* 0x000e240000000a00 */
[----:B0-----:R-:W-:-:S05]  /*0210*/  IMAD.WIDE.U32 R4, R0, 0x8, R4 ;  /* 0x0000000800047825 */ /* 0x001fca00078e0004 */
[----:B------:R-:W-:Y:S01]  /*0220*/  STG.E.64 desc[UR4][R4.64], R2 ;  /* 0x0000000204007986 */ /* 0x000fe2000c101b04 */
[----:B------:R-:W-:Y:S05]  /*0230*/  EXIT ;  /* 0x000000000000794d */ /* 0x000fea0003800000 */
        .weak           $__internal_1_$__cuda_sm20_div_rn_f64_full
        .type           $__internal_1_$__cuda_sm20_div_rn_f64_full,@function
        .size           $__internal_1_$__cuda_sm20_div_rn_f64_full,(.L_x_52 - $__internal_1_$__cuda_sm20_div_rn_f64_full)
$__internal_1_$__cuda_sm20_div_rn_f64_full:
[----:B------:R-:W0:Y:S01]  /*0240*/  LDC.64 R2, c[0x0][0x388] ;  /* 0x0000e200ff027b82 */ /* 0x000e220000000a00 */
[C---:B------:R-:W-:Y:S01]  /*0250*/  FSETP.GEU.AND P2, PT, |R7|.reuse, 1.469367938527859385e-39, PT ;  /* 0x001000000700780b */ /* 0x040fe20003f4e200 */
[----:B------:R-:W-:Y:S01]  /*0260*/  BSSY.RECONVERGENT B1, `(.L_x_21) ;  /* 0x0000053000017945 */ /* 0x000fe20003800200 */
[----:B------:R-:W-:-:S05]  /*0270*/  LOP3.LUT R11, R7, 0x7ff00000, RZ, 0xc0, !PT ;  /* 0x7ff00000070b7812 */ /* 0x000fca00078ec0ff */
[----:B------:R-:W-:Y:S01]  /*0280*/  IMAD.MOV.U32 R21, RZ, RZ, R11 ;  /* 0x000000ffff157224 */ /* 0x000fe200078e000b */
[C---:B0-----:R-:W-:Y:S02]  /*0290*/  FSETP.GEU.AND P0, PT, |R3|.reuse, 1.469367938527859385e-39, PT ;  /* 0x001000000300780b */ /* 0x041fe40003f0e200 */
[----:B------:R-:W-:-:S04]  /*02a0*/  LOP3.LUT R4, R3, 0x800fffff, RZ, 0xc0, !PT ;  /* 0x800fffff03047812 */ /* 0x000fc800078ec0ff */
[----:B------:R-:W-:Y:S01]  /*02b0*/  LOP3.LUT R5, R4, 0x3ff00000, RZ, 0xfc, !PT ;  /* 0x3ff0000004057812 */ /* 0x000fe200078efcff */
[----:B------:R-:W-:-:S06]  /*02c0*/  IMAD.MOV.U32 R4, RZ, RZ, R2 ;  /* 0x000000ffff047224 */ /* 0x000fcc00078e0002 */
[----:B------:R-:W0:Y:S02]  /*02d0*/  @!P0 LDC.64 R8, c[0x0][0x388] ;  /* 0x0000e200ff088b82 */ /* 0x000e240000000a00 */
[----:B0-----:R-:W-:Y:S01]  /*02e0*/  @!P0 DMUL R4, R8, 8.98846567431157953865e+307 ;  /* 0x7fe0000008048828 */ /* 0x001fe20000000000 */
[----:B------:R-:W-:-:S05]  /*02f0*/  IMAD.MOV.U32 R8, RZ, RZ, 0x1 ;  /* 0x00000001ff087424 */ /* 0x000fca00078e00ff */
[----:B------:R-:W0:Y:S02]  /*0300*/  MUFU.RCP64H R9, R5 ;  /* 0x0000000500097308 */ /* 0x000e240000001800 */
[----:B0-----:R-:W-:-:S08]  /*0310*/  DFMA R12, R8, -R4, 1 ;  /* 0x3ff00000080c742b */ /* 0x001fd00000000804 */
[----:B------:R-:W-:Y:S01]  /*0320*/  DFMA R14, R12, R12, R12 ;  /* 0x0000000c0c0e722b */ /* 0x000fe2000000000c */
[----:B------:R-:W-:Y:S01]  /*0330*/  LOP3.LUT R12, R3, 0x7ff00000, RZ, 0xc0, !PT ;  /* 0x7ff00000030c7812 */ /* 0x000fe200078ec0ff */
[----:B------:R-:W-:-:S03]  /*0340*/  IMAD.MOV.U32 R13, RZ, RZ, 0x1ca00000 ;  /* 0x1ca00000ff0d7424 */ /* 0x000fc600078e00ff */
[----:B------:R-:W-:Y:S01]  /*0350*/  ISETP.GE.U32.AND P1, PT, R11, R12, PT ;  /* 0x0000000c0b00720c */ /* 0x000fe20003f26070 */
[----:B------:R-:W-:Y:S02]  /*0360*/  IMAD.MOV.U32 R20, RZ, RZ, R12 ;  /* 0x000000ffff147224 */ /* 0x000fe400078e000c */
[----:B------:R-:W-:Y:S01]  /*0370*/  DFMA R16, R8, R14, R8 ;  /* 0x0000000e0810722b */ /* 0x000fe20000000008 */
[----:B------:R-:W-:Y:S01]  /*0380*/  @!P0 LOP3.LUT R20, R5, 0x7ff00000, RZ, 0xc0, !PT ;  /* 0x7ff0000005148812 */ /* 0x000fe200078ec0ff */
[----:B------:R-:W-:Y:S01]  /*0390*/  IMAD.MOV.U32 R8, RZ, RZ, R6 ;  /* 0x000000ffff087224 */ /* 0x000fe200078e0006 */
[----:B------:R-:W-:-:S03]  /*03a0*/  SEL R13, R13, 0x63400000, !P1 ;  /* 0x634000000d0d7807 */ /* 0x000fc60004800000 */
[----:B------:R-:W-:Y:S01]  /*03b0*/  VIADD R23, R20, 0xffffffff ;  /* 0xffffffff14177836 */ /* 0x000fe20000000000 */
[C-C-:B------:R-:W-:Y:S01]  /*03c0*/  @!P2 LOP3.LUT R14, R13.reuse, 0x80000000, R7.reuse, 0xf8, !PT ;  /* 0x800000000d0ea812 */ /* 0x140fe200078ef807 */
[----:B------:R-:W-:Y:S01]  /*03d0*/  DFMA R18, R16, -R4, 1 ;  /* 0x3ff000001012742b */ /* 0x000fe20000000804 */
[----:B------:R-:W-:Y:S02]  /*03e0*/  LOP3.LUT R9, R13, 0x800fffff, R7, 0xf8, !PT ;  /* 0x800fffff0d097812 */ /* 0x000fe400078ef807 */
[----:B------:R-:W-:Y:S01]  /*03f0*/  @!P2 LOP3.LUT R15, R14, 0x100000, RZ, 0xfc, !PT ;  /* 0x001000000e0fa812 */ /* 0x000fe200078efcff */
[----:B------:R-:W-:-:S06]  /*0400*/  @!P2 IMAD.MOV.U32 R14, RZ, RZ, RZ ;  /* 0x000000ffff0ea224 */ /* 0x000fcc00078e00ff */
[----:B------:R-:W-:Y:S02]  /*0410*/  @!P2 DFMA R8, R8, 2, -R14 ;  /* 0x400000000808a82b */ /* 0x000fe4000000080e */
[----:B------:R-:W-:-:S08]  /*0420*/  DFMA R14, R16, R18, R16 ;  /* 0x00000012100e722b */ /* 0x000fd00000000010 */
[----:B------:R-:W-:Y:S01]  /*0430*/  @!P2 LOP3.LUT R21, R9, 0x7ff00000, RZ, 0xc0, !PT ;  /* 0x7ff000000915a812 */ /* 0x000fe200078ec0ff */
[----:B------:R-:W-:-:S04]  /*0440*/  DMUL R16, R14, R8 ;  /* 0x000000080e107228 */ /* 0x000fc80000000000 */
[----:B------:R-:W-:-:S04]  /*0450*/  VIADD R22, R21, 0xffffffff ;  /* 0xffffffff15167836 */ /* 0x000fc80000000000 */
[----:B------:R-:W-:Y:S01]  /*0460*/  DFMA R18, R16, -R4, R8 ;  /* 0x800000041012722b */ /* 0x000fe20000000008 */
[----:B------:R-:W-:-:S04]  /*0470*/  ISETP.GT.U32.AND P0, PT, R22, 0x7feffffe, PT ;  /* 0x7feffffe1600780c */ /* 0x000fc80003f04070 */
[----:B------:R-:W-:-:S03]  /*0480*/  ISETP.GT.U32.OR P0, PT, R23, 0x7feffffe, P0 ;  /* 0x7feffffe1700780c */ /* 0x000fc60000704470 */
[----:B------:R-:W-:-:S10]  /*0490*/  DFMA R14, R14, R18, R16 ;  /* 0x000000120e0e722b */ /* 0x000fd40000000010 */
[----:B------:R-:W-:Y:S05]  /*04a0*/  @P0 BRA `(.L_x_22) ;  /* 0x0000000000600947 */ /* 0x000fea0003800000 */
[----:B------:R-:W-:Y:S01]  /*04b0*/  VIADDMNMX R11, R11, -R12, 0xb9600000, !PT ;  /* 0xb96000000b0b7446 */ /* 0x000fe2000780090c */
[----:B------:R-:W-:-:S03]  /*04c0*/  IMAD.MOV.U32 R6, RZ, RZ, RZ ;  /* 0x000000ffff067224 */ /* 0x000fc600078e00ff */
[----:B------:R-:W-:-:S05]  /*04d0*/  VIMNMX R2, PT, PT, R11, 0x46a00000, PT ;  /* 0x46a000000b027848 */ /* 0x000fca0003fe0100 */
[----:B------:R-:W-:-:S04]  /*04e0*/  IMAD.IADD R11, R2, 0x1, -R13 ;  /* 0x00000001020b7824 */ /* 0x000fc800078e0a0d */
[----:B------:R-:W-:-:S06]  /*04f0*/  VIADD R7, R11, 0x7fe00000 ;  /* 0x7fe000000b077836 */ /* 0x000fcc0000000000 */
[----:B------:R-:W-:-:S10]  /*0500*/  DMUL R12, R14, R6 ;  /* 0x000000060e0c7228 */ /* 0x000fd40000000000 */
[----:B------:R-:W-:-:S13]  /*0510*/  FSETP.GTU.AND P0, PT, |R13|, 1.469367938527859385e-39, PT ;  /* 0x001000000d00780b */ /* 0x000fda0003f0c200 */
[----:B------:R-:W-:Y:S05]  /*0520*/  @P0 BRA `(.L_x_23) ;  /* 0x0000000000980947 */ /* 0x000fea0003800000 */
[----:B------:R-:W-:Y:S01]  /*0530*/  DFMA R4, R14, -R4, R8 ;  /* 0x800000040e04722b */ /* 0x000fe20000000008 */
[----:B------:R-:W-:-:S09]  /*0540*/  IMAD.MOV.U32 R6, RZ, RZ, RZ ;  /* 0x000000ffff067224 */ /* 0x000fd200078e00ff */
[C---:B------:R-:W-:Y:S02]  /*0550*/  FSETP.NEU.AND P0, PT, R5.reuse, RZ, PT ;  /* 0x000000ff0500720b */ /* 0x040fe40003f0d000 */
[----:B------:R-:W-:-:S04]  /*0560*/  LOP3.LUT R9, R5, 0x80000000, R3, 0x48, !PT ;  /* 0x8000000005097812 */ /* 0x000fc800078e4803 */
[----:B------:R-:W-:-:S07]  /*0570*/  LOP3.LUT R7, R9, R7, RZ, 0xfc, !PT ;  /* 0x0000000709077212 */ /* 0x000fce00078efcff */
[----:B------:R-:W-:Y:S05]  /*0580*/  @!P0 BRA `(.L_x_23) ;  /* 0x0000000000808947 */ /* 0x000fea0003800000 */
[----:B------:R-:W-:Y:S01]  /*0590*/  IMAD.MOV R3, RZ, RZ, -R11 ;  /* 0x000000ffff037224 */ /* 0x000fe200078e0a0b */
[----:B------:R-:W-:Y:S01]  /*05a0*/  DMUL.RP R6, R14, R6 ;  /* 0x000000060e067228 */ /* 0x000fe20000008000 */
[----:B------:R-:W-:Y:S01]  /*05b0*/  IMAD.MOV.U32 R2, RZ, RZ, RZ ;  /* 0x000000ffff027224 */ /* 0x000fe200078e00ff */
[----:B------:R-:W-:-:S05]  /*05c0*/  IADD3 R11, PT, PT, -R11, -0x43300000, RZ ;  /* 0xbcd000000b0b7810 */ /* 0x000fca0007ffe1ff */
[----:B------:R-:W-:-:S03]  /*05d0*/  DFMA R2, R12, -R2, R14 ;  /* 0x800000020c02722b */ /* 0x000fc6000000000e */
[----:B------:R-:W-:-:S07]  /*05e0*/  LOP3.LUT R9, R7, R9, RZ, 0x3c, !PT ;  /* 0x0000000907097212 */ /* 0x000fce00078e3cff */
[----:B------:R-:W-:-:S04]  /*05f0*/  FSETP.NEU.AND P0, PT, |R3|, R11, PT ;  /* 0x0000000b0300720b */ /* 0x000fc80003f0d200 */
[----:B------:R-:W-:Y:S02]  /*0600*/  FSEL R12, R6, R12, !P0 ;  /* 0x0000000c060c7208 */ /* 0x000fe40004000000 */
[----:B------:R-:W-:Y:S01]  /*0610*/  FSEL R13, R9, R13, !P0 ;  /* 0x0000000d090d7208 */ /* 0x000fe20004000000 */
[----:B------:R-:W-:Y:S06]  /*0620*/  BRA `(.L_x_23) ;  /* 0x0000000000587947 */ /* 0x000fec0003800000 */
.L_x_22:
[----:B------:R-:W-:-:S14]  /*0630*/  DSETP.NAN.AND P0, PT, R6, R6, PT ;  /* 0x000000060600722a */ /* 0x000fdc0003f08000 */
[----:B------:R-:W-:Y:S05]  /*0640*/  @P0 BRA `(.L_x_24) ;  /* 0x0000000000480947 */ /* 0x000fea0003800000 */
[----:B------:R-:W0:Y:S02]  /*0650*/  LDC.64 R4, c[0x0][0x388] ;  /* 0x0000e200ff047b82 */ /* 0x000e240000000a00 */
[----:B0-----:R-:W-:-:S14]  /*0660*/  DSETP.NAN.AND P0, PT, R4, R4, PT ;  /* 0x000000040400722a */ /* 0x001fdc0003f08000 */
[----:B------:R-:W-:Y:S05]  /*0670*/  @P0 BRA `(.L_x_25) ;  /* 0x0000000000300947 */ /* 0x000fea0003800000 */
[----:B------:R-:W-:Y:S01]  /*0680*/  ISETP.NE.AND P0, PT, R21, R20, PT ;  /* 0x000000141500720c */ /* 0x000fe20003f05270 */
[----:B------:R-:W-:Y:S02]  /*0690*/  IMAD.MOV.U32 R12, RZ, RZ, 0x0 ;  /* 0x00000000ff0c7424 */ /* 0x000fe400078e00ff */
[----:B------:R-:W-:-:S10]  /*06a0*/  IMAD.MOV.U32 R13, RZ, RZ, -0x80000 ;  /* 0xfff80000ff0d7424 */ /* 0x000fd400078e00ff */
[----:B------:R-:W-:Y:S05]  /*06b0*/  @!P0 BRA `(.L_x_23) ;  /* 0x0000000000348947 */ /* 0x000fea0003800000 */
[----:B------:R-:W-:Y:S02]  /*06c0*/  ISETP.NE.AND P0, PT, R21, 0x7ff00000, PT ;  /* 0x7ff000001500780c */ /* 0x000fe40003f05270 */
[----:B------:R-:W-:Y:S02]  /*06d0*/  LOP3.LUT R13, R7, 0x80000000, R3, 0x48, !PT ;  /* 0x80000000070d7812 */ /* 0x000fe400078e4803 */
[----:B------:R-:W-:-:S13]  /*06e0*/  ISETP.EQ.OR P0, PT, R20, RZ, !P0 ;  /* 0x000000ff1400720c */ /* 0x000fda0004702670 */
[----:B------:R-:W-:Y:S01]  /*06f0*/  @P0 LOP3.LUT R2, R13, 0x7ff00000, RZ, 0xfc, !PT ;  /* 0x7ff000000d020812 */ /* 0x000fe200078efcff */
[----:B------:R-:W-:Y:S02]  /*0700*/  @!P0 IMAD.MOV.U32 R12, RZ, RZ, RZ ;  /* 0x000000ffff0c8224 */ /* 0x000fe400078e00ff */
[----:B------:R-:W-:Y:S02]  /*0710*/  @P0 IMAD.MOV.U32 R12, RZ, RZ, RZ ;  /* 0x000000ffff0c0224 */ /* 0x000fe400078e00ff */
[----:B------:R-:W-:Y:S01]  /*0720*/  @P0 IMAD.MOV.U32 R13, RZ, RZ, R2 ;  /* 0x000000ffff0d0224 */ /* 0x000fe200078e0002 */
[----:B------:R-:W-:Y:S06]  /*0730*/  BRA `(.L_x_23) ;  /* 0x0000000000147947 */ /* 0x000fec0003800000 */
.L_x_25:
[----:B------:R-:W-:Y:S01]  /*0740*/  LOP3.LUT R13, R3, 0x80000, RZ, 0xfc, !PT ;  /* 0x00080000030d7812 */ /* 0x000fe200078efcff */
[----:B------:R-:W-:Y:S01]  /*0750*/  IMAD.MOV.U32 R12, RZ, RZ, R2 ;  /* 0x000000ffff0c7224 */ /* 0x000fe200078e0002 */
[----:B------:R-:W-:Y:S06]  /*0760*/  BRA `(.L_x_23) ;  /* 0x0000000000087947 */ /* 0x000fec0003800000 */
.L_x_24:
[----:B------:R-:W-:Y:S01]  /*0770*/  LOP3.LUT R13, R7, 0x80000, RZ, 0xfc, !PT ;  /* 0x00080000070d7812 */ /* 0x000fe200078efcff */
[----:B------:R-:W-:-:S07]  /*0780*/  IMAD.MOV.U32 R12, RZ, RZ, R6 ;  /* 0x000000ffff0c7224 */ /* 0x000fce00078e0006 */
.L_x_23:
[----:B------:R-:W-:Y:S05]  /*0790*/  BSYNC.RECONVERGENT B1 ;  /* 0x0000000000017941 */ /* 0x000fea0003800200 */
.L_x_21:
[----:B------:R-:W-:Y:S02]  /*07a0*/  IMAD.MOV.U32 R11, RZ, RZ, 0x0 ;  /* 0x00000000ff0b7424 */ /* 0x000fe400078e00ff */
[----:B------:R-:W-:Y:S02]  /*07b0*/  IMAD.MOV.U32 R2, RZ, RZ, R12 ;  /* 0x000000ffff027224 */ /* 0x000fe400078e000c */
[----:B------:R-:W-:Y:S01]  /*07c0*/  IMAD.MOV.U32 R3, RZ, RZ, R13 ;  /* 0x000000ffff037224 */ /* 0x000fe200078e000d */
[----:B------:R-:W-:Y:S06]  /*07d0*/  RET.REL.NODEC R10 `(div_scalar_f64) ;  /* 0xfffffff80a087950 */ /* 0x000fec0003c3ffff */
.L_x_26:
        /* <DEDUP_REMOVED lines=10> */
.L_x_52:


//--------------------- .text.mul_scalar_f64      --------------------------
	.section	.text.mul_scalar_f64,"ax",@progbits
	.align	128
        .global         mul_scalar_f64
        .type           mul_scalar_f64,@function
        .size           mul_scalar_f64,(.L_x_64 - mul_scalar_f64)
        .other          mul_scalar_f64,@"STO_CUDA_ENTRY STV_DEFAULT"
mul_scalar_f64:
.text.mul_scalar_f64:
        /* <DEDUP_REMOVED lines=10> */
[----:B------:R-:W2:Y:S08]  /*00a0*/  LDC.64 R4, c[0x0][0x388] ;  /* 0x0000e200ff047b82 */ /* 0x000eb00000000a00 */
[----:B------:R-:W3:Y:S01]  /*00b0*/  LDC.64 R6, c[0x0][0x390] ;  /* 0x0000e400ff067b82 */ /* 0x000ee20000000a00 */
[----:B0-----:R-:W-:-:S06]  /*00c0*/  IMAD.WIDE.U32 R2, R9, 0x8, R2 ;  /* 0x0000000809027825 */ /* 0x001fcc00078e0002 */
[----:B-1----:R-:W2:Y:S01]  /*00d0*/  LDG.E.64 R2, desc[UR4][R2.64] ;  /* 0x0000000402027981 */ /* 0x002ea2000c1e1b00 */
[----:B---3--:R-:W-:Y:S01]  /*00e0*/  IMAD.WIDE.U32 R6, R9, 0x8, R6 ;  /* 0x0000000809067825 */ /* 0x008fe200078e0006 */
[----:B--2---:R-:W-:-:S07]  /*00f0*/  DMUL R4, R2, R4 ;  /* 0x0000000402047228 */ /* 0x004fce0000000000 */
[----:B------:R-:W-:Y:S01]  /*0100*/  STG.E.64 desc[UR4][R6.64], R4 ;  /* 0x0000000406007986 */ /* 0x000fe2000c101b04 */
[----:B------:R-:W-:Y:S05]  /*0110*/  EXIT ;  /* 0x000000000000794d */ /* 0x000fea0003800000 */
.L_x_27:
        /* <DEDUP_REMOVED lines=14> */
.L_x_64:


//--------------------- .text.sub_scalar_f64      --------------------------
	.section	.text.sub_scalar_f64,"ax",@progbits
	.align	128
        .global         sub_scalar_f64
        .type           sub_scalar_f64,@function
        .size           sub_scalar_f64,(.L_x_65 - sub_scalar_f64)
        .other          sub_scalar_f64,@"STO_CUDA_ENTRY STV_DEFAULT"
sub_scalar_f64:
.text.sub_scalar_f64:
        /* <DEDUP_REMOVED lines=15> */
[----:B--2---:R-:W-:-:S07]  /*00f0*/  DADD R4, R2, -R4 ;  /* 0x0000000002047229 */ /* 0x004fce0000000804 */
[----:B------:R-:W-:Y:S01]  /*0100*/  STG.E.64 desc[UR4][R6.64], R4 ;  /* 0x0000000406007986 */ /* 0x000fe2000c101b04 */
[----:B------:R-:W-:Y:S05]  /*0110*/  EXIT ;  /* 0x000000000000794d */ /* 0x000fea0003800000 */
.L_x_28:
        /* <DEDUP_REMOVED lines=14> */
.L_x_65:


//--------------------- .text.add_scalar_f64      --------------------------
	.section	.text.add_scalar_f64,"ax",@progbits
	.align	128
        .global         add_scalar_f64
        .type           add_scalar_f64,@function
        .size           add_scalar_f64,(.L_x_66 - add_scalar_f64)
        .other          add_scalar_f64,@"STO_CUDA_ENTRY STV_DEFAULT"
add_scalar_f64:
.text.add_scalar_f64:
        /* <DEDUP_REMOVED lines=15> */
[----:B--2---:R-:W-:-:S07]  /*00f0*/  DADD R4, R2, R4 ;  /* 0x0000000002047229 */ /* 0x004fce0000000004 */
[----:B------:R-:W-:Y:S01]  /*0100*/  STG.E.64 desc[UR4][R6.64], R4 ;  /* 0x0000000406007986 */ /* 0x000fe2000c101b04 */
[----:B------:R-:W-:Y:S05]  /*0110*/  EXIT ;  /* 0x000000000000794d */ /* 0x000fea0003800000 */
.L_x_29:
        /* <DEDUP_REMOVED lines=14> */
.L_x_66:


//--------------------- .text.pow_scalar_f32      --------------------------
	.section	.text.pow_scalar_f32,"ax",@progbits
	.align	128
        .global         pow_scalar_f32
        .type           pow_scalar_f32,@function
        .size           pow_scalar_f32,(.L_x_67 - pow_scalar_f32)
        .other          pow_scalar_f32,@"STO_CUDA_ENTRY STV_DEFAULT"
pow_scalar_f32:
.text.pow_scalar_f32:
        /* <DEDUP_REMOVED lines=10> */
[----:B0-----:R-:W-:-:S06]  /*00a0*/  IMAD.WIDE.U32 R2, R0, 0x4, R2 ;  /* 0x0000000400027825 */ /* 0x001fcc00078e0002 */
[----:B-1----:R-:W2:Y:S01]  /*00b0*/  LDG.E R2, desc[UR4][R2.64] ;  /* 0x0000000402027981 */ /* 0x002ea2000c1e1900 */
[----:B------:R-:W-:Y:S01]  /*00c0*/  HFMA2 R9, -RZ, RZ, 0.771484375, 0.21533203125 ;  /* 0x3a2c32e4ff097431 */ /* 0x000fe200000001ff */
[----:B------:R-:W-:Y:S01]  /*00d0*/  BSSY.RECONVERGENT B0, `(.L_x_30) ;  /* 0x000005a000007945 */ /* 0x000fe20003800200 */
[C---:B--2---:R-:W-:Y:S01]  /*00e0*/  FMUL R5, |R2|.reuse, 16777216 ;  /* 0x4b80000002057820 */ /* 0x044fe20000400200 */
[----:B------:R-:W-:-:S04]  /*00f0*/  FSETP.GEU.AND P0, PT, |R2|, 1.175494350822287508e-38, PT ;  /* 0x008000000200780b */ /* 0x000fc80003f0e200 */
[----:B------:R-:W-:Y:S02]  /*0100*/  FSEL R5, R5, |R2|, !P0 ;  /* 0x4000000205057208 */ /* 0x000fe40004000000 */
[----:B------:R-:W-:Y:S02]  /*0110*/  FSEL R3, RZ, -24, P0 ;  /* 0xc1c00000ff037808 */ /* 0x000fe40000000000 */
[----:B------:R-:W-:-:S04]  /*0120*/  IADD3 R4, PT, PT, R5, -0x3f3504f3, RZ ;  /* 0xc0cafb0d05047810 */ /* 0x000fc80007ffe0ff */
[----:B------:R-:W-:-:S04]  /*0130*/  LOP3.LUT R4, R4, 0xff800000, RZ, 0xc0, !PT ;  /* 0xff80000004047812 */ /* 0x000fc800078ec0ff */
[-C--:B------:R-:W-:Y:S02]  /*0140*/  IADD3 R5, PT, PT, R5, -R4.reuse, RZ ;  /* 0x8000000405057210 */ /* 0x080fe40007ffe0ff */
[----:B------:R-:W-:-:S03]  /*0150*/  I2FP.F32.S32 R4, R4 ;  /* 0x0000000400047245 */ /* 0x000fc60000201400 */
[C---:B------:R-:W-:Y:S01]  /*0160*/  FADD R6, R5.reuse, 1 ;  /* 0x3f80000005067421 */ /* 0x040fe20000000000 */
[----:B------:R-:W-:Y:S01]  /*0170*/  FADD R5, R5, -1 ;  /* 0xbf80000005057421 */ /* 0x000fe20000000000 */
[----:B------:R-:W-:-:S03]  /*0180*/  FFMA R3, R4, 1.1920928955078125e-07, R3 ;  /* 0x3400000004037823 */ /* 0x000fc60000000003 */
[----:B------:R-:W-:Y:S01]  /*0190*/  FADD R7, R5, R5 ;  /* 0x0000000505077221 */ /* 0x000fe20000000000 */
[----:B------:R-:W0:Y:S03]  /*01a0*/  MUFU.RCP R6, R6 ;  /* 0x0000000600067308 */ /* 0x000e260000001000 */
[----:B0-----:R-:W-:-:S04]  /*01b0*/  FMUL R8, R6, R7 ;  /* 0x0000000706087220 */ /* 0x001fc80000400000 */
[----:B------:R-:W-:Y:S01]  /*01c0*/  FADD R7, R5, -R8 ;  /* 0x8000000805077221 */ /* 0x000fe20000000000 */
[CC--:B------:R-:W-:Y:S01]  /*01d0*/  FMUL R4, R8.reuse, R8.reuse ;  /* 0x0000000808047220 */ /* 0x0c0fe20000400000 */
[----:B------:R-:W-:Y:S02]  /*01e0*/  FFMA R12, R8, 1.4426950216293334961, R3 ;  /* 0x3fb8aa3b080c7823 */ /* 0x000fe40000000003 */
[----:B------:R-:W-:Y:S01]  /*01f0*/  FADD R10, R7, R7 ;  /* 0x00000007070a7221 */ /* 0x000fe20000000000 */
[C---:B------:R-:W-:Y:S01]  /*0200*/  FFMA R7, R4.reuse, R9, 0.0032181653659790754318 ;  /* 0x3b52e7db04077423 */ /* 0x040fe20000000009 */
[----:B------:R-:W-:Y:S02]  /*0210*/  FADD R9, R3, -R12 ;  /* 0x8000000c03097221 */ /* 0x000fe40000000000 */
[----:B------:R-:W-:Y:S01]  /*0220*/  FFMA R5, R5, -R8, R10 ;  /* 0x8000000805057223 */ /* 0x000fe2000000000a */
[----:B------:R-:W-:Y:S01]  /*0230*/  FFMA R7, R4, R7, 0.018033718690276145935 ;  /* 0x3c93bb7304077423 */ /* 0x000fe20000000007 */
[----:B------:R-:W0:Y:S02]  /*0240*/  LDC R3, c[0x0][0x388] ;  /* 0x0000e200ff037b82 */ /* 0x000e240000000800 */
[----:B------:R-:W-:Y:S01]  /*0250*/  FMUL R5, R6, R5 ;  /* 0x0000000506057220 */ /* 0x000fe20000400000 */
[----:B------:R-:W-:Y:S01]  /*0260*/  FFMA R6, R8, 1.4426950216293334961, R9 ;  /* 0x3fb8aa3b08067823 */ /* 0x000fe20000000009 */
[----:B------:R-:W-:-:S03]  /*0270*/  FFMA R7, R4, R7, 0.12022458761930465698 ;  /* 0x3df6384f04077423 */ /* 0x000fc60000000007 */
[----:B------:R-:W-:Y:S01]  /*0280*/  FFMA R9, R5, 1.4426950216293334961, R6 ;  /* 0x3fb8aa3b05097823 */ /* 0x000fe20000000006 */
[----:B------:R-:W-:-:S03]  /*0290*/  FMUL R7, R4, R7 ;  /* 0x0000000704077220 */ /* 0x000fc60000400000 */
[----:B------:R-:W-:Y:S01]  /*02a0*/  FFMA R4, R8, 1.9251366722983220825e-08, R9 ;  /* 0x32a55e3408047823 */ /* 0x000fe20000000009 */
[----:B------:R-:W-:Y:S01]  /*02b0*/  FMUL R6, R7, 3 ;  /* 0x4040000007067820 */ /* 0x000fe20000400000 */
[----:B------:R-:W-:-:S03]  /*02c0*/  MOV R9, 0x391fcb8e ;  /* 0x391fcb8e00097802 */ /* 0x000fc60000000f00 */
[----:B------:R-:W-:-:S04]  /*02d0*/  FFMA R4, R5, R6, R4 ;  /* 0x0000000605047223 */ /* 0x000fc80000000004 */
[----:B------:R-:W-:-:S04]  /*02e0*/  FFMA R7, R8, R7, R4 ;  /* 0x0000000708077223 */ /* 0x000fc80000000004 */
[----:B------:R-:W-:-:S04]  /*02f0*/  FADD R4, R12, R7 ;  /* 0x000000070c047221 */ /* 0x000fc80000000000 */
[----:B0-----:R-:W-:Y:S01]  /*0300*/  FMUL R5, R4, R3 ;  /* 0x0000000304057220 */ /* 0x001fe20000400000 */
[----:B------:R-:W-:-:S03]  /*0310*/  FADD R12, -R12, R4 ;  /* 0x000000040c0c7221 */ /* 0x000fc60000000100 */
[----:B------:R-:W0:Y:S01]  /*0320*/  FRND R6, R5 ;  /* 0x0000000500067307 */ /* 0x000e220000201000 */
[----:B------:R-:W-:Y:S01]  /*0330*/  FADD R12, R7, -R12 ;  /* 0x8000000c070c7221 */ /* 0x000fe20000000000 */
[-C--:B------:R-:W-:Y:S01]  /*0340*/  FFMA R7, R4, R3.reuse, -R5 ;  /* 0x0000000304077223 */ /* 0x080fe20000000805 */
[C---:B------:R-:W-:Y:S02]  /*0350*/  FSETP.GT.AND P1, PT, |R5|.reuse, 152, PT ;  /* 0x431800000500780b */ /* 0x040fe40003f24200 */
[C---:B------:R-:W-:Y:S01]  /*0360*/  FSETP.GEU.AND P2, PT, R5.reuse, RZ, PT ;  /* 0x000000ff0500720b */ /* 0x040fe20003f4e000 */
[----:B------:R-:W-:Y:S02]  /*0370*/  FFMA R7, R12, R3, R7 ;  /* 0x000000030c077223 */ /* 0x000fe40000000007 */
[----:B------:R1:W2:Y:S01]  /*0380*/  F2I.NTZ R8, R5 ;  /* 0x0000000500087305 */ /* 0x0002a20000203100 */
[----:B0-----:R-:W-:Y:S01]  /*0390*/  FADD R4, R5, -R6 ;  /* 0x8000000605047221 */ /* 0x001fe20000000000 */
[----:B------:R-:W-:Y:S01]  /*03a0*/  FSETP.GT.AND P0, PT, R6, RZ, PT ;  /* 0x000000ff0600720b */ /* 0x000fe20003f04000 */
[----:B-1----:R-:W-:-:S02]  /*03b0*/  HFMA2 R5, -RZ, RZ, 1.875, 0 ;  /* 0x3f800000ff057431 */ /* 0x002fc400000001ff */
[----:B------:R-:W-:-:S04]  /*03c0*/  FADD R4, R7, R4 ;  /* 0x0000000407047221 */ /* 0x000fc80000000000 */
[----:B------:R-:W-:Y:S01]  /*03d0*/  FFMA R7, R4, R9, 0.0013391353422775864601 ;  /* 0x3aaf85ed04077423 */ /* 0x000fe20000000009 */
[----:B------:R-:W-:Y:S02]  /*03e0*/  SEL R9, RZ, 0x83000000, P0 ;  /* 0x83000000ff097807 */ /* 0x000fe40000000000 */
[----:B------:R-:W-:Y:S01]  /*03f0*/  FSETP.NEU.AND P0, PT, R2, 1, PT ;  /* 0x3f8000000200780b */ /* 0x000fe20003f0d000 */
[C---:B------:R-:W-:Y:S01]  /*0400*/  FFMA R7, R4.reuse, R7, 0.0096188392490148544312 ;  /* 0x3c1d985604077423 */ /* 0x040fe20000000007 */
[----:B------:R-:W-:Y:S02]  /*0410*/  IADD3 R6, PT, PT, R9, 0x7f000000, RZ ;  /* 0x7f00000009067810 */ /* 0x000fe40007ffe0ff */
[----:B------:R-:W-:Y:S01]  /*0420*/  FSETP.EQ.OR P0, PT, R3, RZ, !P0 ;  /* 0x000000ff0300720b */ /* 0x000fe20004702400 */
[----:B------:R-:W-:Y:S01]  /*0430*/  FFMA R7, R4, R7, 0.055503588169813156128 ;  /* 0x3d6357bb04077423 */ /* 0x000fe20000000007 */
[----:B--2---:R-:W-:-:S03]  /*0440*/  LEA R9, R8, -R9, 0x17 ;  /* 0x8000000908097211 */ /* 0x004fc600078eb8ff */
[----:B------:R-:W-:-:S04]  /*0450*/  FFMA R7, R4, R7, 0.24022644758224487305 ;  /* 0x3e75fdec04077423 */ /* 0x000fc80000000007 */
[----:B------:R-:W-:-:S04]  /*0460*/  FFMA R7, R4, R7, 0.69314718246459960938 ;  /* 0x3f31721804077423 */ /* 0x000fc80000000007 */
[----:B------:R-:W-:-:S04]  /*0470*/  FFMA R7, R4, R7, 1 ;  /* 0x3f80000004077423 */ /* 0x000fc80000000007 */
[----:B------:R-:W-:-:S04]  /*0480*/  FMUL R6, R7, R6 ;  /* 0x0000000607067220 */ /* 0x000fc80000400000 */
[----:B------:R-:W-:Y:S01]  /*0490*/  FMUL R6, R6, R9 ;  /* 0x0000000906067220 */ /* 0x000fe20000400000 */
[----:B------:R-:W-:Y:S01]  /*04a0*/  @P1 FSEL R6, RZ, +INF , !P2 ;  /* 0x7f800000ff061808 */ /* 0x000fe20005000000 */
[----:B------:R-:W-:Y:S06]  /*04b0*/  @P0 BRA `(.L_x_31) ;  /* 0x00000000006c0947 */ /* 0x000fec0003800000 */
[----:B------:R-:W-:-:S04]  /*04c0*/  FSETP.NAN.AND P0, PT, |R3|, |R3|, PT ;  /* 0x400000030300720b */ /* 0x000fc80003f08200 */
[----:B------:R-:W-:-:S13]  /*04d0*/  FSETP.NUM.AND P0, PT, |R2|, |R2|, !P0 ;  /* 0x400000020200720b */ /* 0x000fda0004707200 */
[----:B------:R-:W-:Y:S01]  /*04e0*/  @!P0 FADD R5, R2, R3 ;  /* 0x0000000302058221 */ /* 0x000fe20000000000 */
[----:B------:R-:W-:Y:S06]  /*04f0*/  @!P0 BRA `(.L_x_31) ;  /* 0x00000000005c8947 */ /* 0x000fec0003800000 */
[----:B------:R-:W-:Y:S01]  /*0500*/  FMUL R7, R3, 0.5 ;  /* 0x3f00000003077820 */ /* 0x000fe20000400000 */
[----:B------:R-:W-:-:S04]  /*0510*/  FSETP.NEU.AND P0, PT, |R2|, +INF , PT ;  /* 0x7f8000000200780b */ /* 0x000fc80003f0d200 */
[----:B------:R-:W-:Y:S01]  /*0520*/  FSETP.NEU.AND P0, PT, R2, RZ, P0 ;  /* 0x000000ff0200720b */ /* 0x000fe2000070d000 */
[----:B------:R-:W0:Y:S03]  /*0530*/  FRND.TRUNC R7, R7 ;  /* 0x0000000700077307 */ /* 0x000e26000020d000 */
[----:B------:R-:W-:Y:S01]  /*0540*/  FSETP.GEU.OR P1, PT, R3, RZ, P0 ;  /* 0x000000ff0300720b */ /* 0x000fe2000072e400 */
[----:B0-----:R-:W-:-:S04]  /*0550*/  FADD R4, R7, R7 ;  /* 0x0000000707047221 */ /* 0x001fc80000000000 */
[----:B------:R-:W-:-:S04]  /*0560*/  FADD R8, -R4, R3 ;  /* 0x0000000304087221 */ /* 0x000fc80000000100 */
[----:B------:R-:W-:Y:S01]  /*0570*/  @!P0 FADD R4, R2, R2 ;  /* 0x0000000202048221 */ /* 0x000fe20000000000 */
[----:B------:R-:W-:-:S04]  /*0580*/  FSETP.NEU.AND P2, PT, |R8|, 1, !P0 ;  /* 0x3f8000000800780b */ /* 0x000fc8000474d200 */
[----:B------:R-:W-:-:S09]  /*0590*/  @!P1 LOP3.LUT R4, R4, 0x7f800000, RZ, 0x3c, !PT ;  /* 0x7f80000004049812 */ /* 0x000fd200078e3cff */
[----:B------:R-:W-:-:S04]  /*05a0*/  @P2 LOP3.LUT R4, R4, 0x7fffffff, RZ, 0xc0, !PT ;  /* 0x7fffffff04042812 */ /* 0x000fc800078ec0ff */
[----:B------:R-:W-:Y:S01]  /*05b0*/  @!P0 MOV R5, R4 ;  /* 0x0000000400058202 */ /* 0x000fe20000000f00 */
[----:B------:R-:W-:Y:S06]  /*05c0*/  @!P0 BRA `(.L_x_31) ;  /* 0x0000000000288947 */ /* 0x000fec0003800000 */
[----:B------:R-:W-:Y:S02]  /*05d0*/  FSETP.NEU.AND P0, PT, |R3|, +INF , PT ;  /* 0x7f8000000300780b */ /* 0x000fe40003f0d200 */
[----:B------:R-:W-:-:S13]  /*05e0*/  FSETP.EQ.AND P1, PT, R2, -1, PT ;  /* 0xbf8000000200780b */ /* 0x000fda0003f22000 */
[----:B------:R-:W-:Y:S05]  /*05f0*/  @!P0 BRA P1, `(.L_x_31) ;  /* 0x00000000001c8947 */ /* 0x000fea0000800000 */
[----:B------:R-:W-:Y:S02]  /*0600*/  FSETP.GEU.AND P1, PT, R2, RZ, PT ;  /* 0x000000ff0200720b */ /* 0x000fe40003f2e000 */
[----:B------:R-:W-:-:S11]  /*0610*/  MOV R5, R6 ;  /* 0x0000000600057202 */ /* 0x000fd60000000f00 */
[----:B------:R-:W0:Y:S01]  /*0620*/  @!P1 FRND.FLOOR R2, R3 ;  /* 0x0000000300029307 */ /* 0x000e220000205000 */
[----:B------:R-:W-:Y:S02]  /*0630*/  @!P1 FSETP.NEU.AND P2, PT, |R8|, 1, PT ;  /* 0x3f8000000800980b */ /* 0x000fe40003f4d200 */
[----:B0-----:R-:W-:Y:S02]  /*0640*/  @!P1 FSETP.NEU.AND P0, PT, R2, R3, PT ;  /* 0x000000030200920b */ /* 0x001fe40003f0d000 */
[----:B------:R-:W-:-:S04]  /*0650*/  @!P1 FSEL R2, R6, -R6, P2 ;  /* 0x8000000606029208 */ /* 0x000fc80001000000 */
[----:B------:R-:W-:-:S07]  /*0660*/  @!P1 FSEL R5, R2, +QNAN , !P0 ;  /* 0x7fffffff02059808 */ /* 0x000fce0004000000 */
.L_x_31:
[----:B------:R-:W-:Y:S05]  /*0670*/  BSYNC.RECONVERGENT B0 ;  /* 0x0000000000007941 */ /* 0x000fea0003800200 */
.L_x_30:
[----:B------:R-:W0:Y:S02]  /*0680*/  LDC.64 R2, c[0x0][0x390] ;  /* 0x0000e400ff027b82 */ /* 0x000e240000000a00 */
[----:B0-----:R-:W-:-:S05]  /*0690*/  IMAD.WIDE.U32 R2, R0, 0x4, R2 ;  /* 0x0000000400027825 */ /* 0x001fca00078e0002 */
[----:B------:R-:W-:Y:S01]  /*06a0*/  STG.E desc[UR4][R2.64], R5 ;  /* 0x0000000502007986 */ /* 0x000fe2000c101904 */
[----:B------:R-:W-:Y:S05]  /*06b0*/  EXIT ;  /* 0x000000000000794d */ /* 0x000fea0003800000 */
.L_x_32:
        /* <DEDUP_REMOVED lines=12> */
.L_x_67:


//--------------------- .text.div_scalar_f32      --------------------------
	.section	.text.div_scalar_f32,"ax",@progbits
	.align	128
        .global         div_scalar_f32
        .type           div_scalar_f32,@function
        .size           div_scalar_f32,(.L_x_53 - div_scalar_f32)
        .other          div_scalar_f32,@"STO_CUDA_ENTRY STV_DEFAULT"
div_scalar_f32:
.text.div_scalar_f32:
        /* <DEDUP_REMOVED lines=13> */
[----:B------:R-:W-:Y:S01]  /*00d0*/  BSSY.RECONVERGENT B0, `(.L_x_33) ;  /* 0x000000c000007945 */ /* 0x000fe20003800200 */
[----:B--2---:R-:W0:Y:S02]  /*00e0*/  MUFU.RCP R3, R9 ;  /* 0x0000000900037308 */ /* 0x004e240000001000 */
[----:B0-----:R-:W-:-:S04]  /*00f0*/  FFMA R6, R3, -R9, 1 ;  /* 0x3f80000003067423 */ /* 0x001fc80000000809 */
[----:B------:R-:W-:Y:S02]  /*0100*/  FFMA R3, R3, R6, R3 ;  /* 0x0000000603037223 */ /* 0x000fe40000000003 */
[----:B---3--:R-:W0:Y:S02]  /*0110*/  FCHK P0, R0, R9 ;  /* 0x0000000900007302 */ /* 0x008e240000000000 */
[----:B------:R-:W-:-:S04]  /*0120*/  FFMA R6, R0, R3, RZ ;  /* 0x0000000300067223 */ /* 0x000fc800000000ff */
[----:B------:R-:W-:-:S04]  /*0130*/  FFMA R7, R6, -R9, R0 ;  /* 0x8000000906077223 */ /* 0x000fc80000000000 */
[----:B------:R-:W-:Y:S01]  /*0140*/  FFMA R7, R3, R7, R6 ;  /* 0x0000000703077223 */ /* 0x000fe20000000006 */
[----:B0-----:R-:W-:Y:S06]  /*0150*/  @!P0 BRA `(.L_x_34) ;  /* 0x00000000000c8947 */ /* 0x001fec0003800000 */
[----:B------:R-:W-:-:S07]  /*0160*/  MOV R4, 0x180 ;  /* 0x0000018000047802 */ /* 0x000fce0000000f00 */
[----:B------:R-:W-:Y:S05]  /*0170*/  CALL.REL.NOINC `($__internal_2_$__cuda_sm3x_div_rn_noftz_f32_slowpath) ;  /* 0x0000000000187944 */ /* 0x000fea0003c00000 */
[----:B------:R-:W-:-:S07]  /*0180*/  IMAD.MOV.U32 R7, RZ, RZ, R0 ;  /* 0x000000ffff077224 */ /* 0x000fce00078e0000 */
.L_x_34:
[----:B------:R-:W-:Y:S05]  /*0190*/  BSYNC.RECONVERGENT B0 ;  /* 0x0000000000007941 */ /* 0x000fea0003800200 */
.L_x_33:
[----:B------:R-:W0:Y:S02]  /*01a0*/  LDC.64 R4, c[0x0][0x390] ;  /* 0x0000e400ff047b82 */ /* 0x000e240000000a00 */
[----:B0-----:R-:W-:-:S05]  /*01b0*/  IMAD.WIDE.U32 R2, R2, 0x4, R4 ;  /* 0x0000000402027825 */ /* 0x001fca00078e0004 */
[----:B------:R-:W-:Y:S01]  /*01c0*/  STG.E desc[UR4][R2.64], R7 ;  /* 0x0000000702007986 */ /* 0x000fe2000c101904 */
[----:B------:R-:W-:Y:S05]  /*01d0*/  EXIT ;  /* 0x000000000000794d */ /* 0x000fea0003800000 */
        .weak           $__internal_2_$__cuda_sm3x_div_rn_noftz_f32_slowpath
        .type           $__internal_2_$__cuda_sm3x_div_rn_noftz_f32_slowpath,@function
        .size           $__internal_2_$__cuda_sm3x_div_rn_noftz_f32_slowpath,(.L_x_53 - $__internal_2_$__cuda_sm3x_div_rn_noftz_f32_slowpath)
$__internal_2_$__cuda_sm3x_div_rn_noftz_f32_slowpath:
[----:B------:R-:W0:Y:S01]  /*01e0*/  LDC R3, c[0x0][0x388] ;  /* 0x0000e200ff037b82 */ /* 0x000e220000000800 */
[--C-:B------:R-:W-:Y:S01]  /*01f0*/  SHF.R.U32.HI R5, RZ, 0x17, R0.reuse ;  /* 0x00000017ff057819 */ /* 0x100fe20000011600 */
[----:B------:R-:W1:Y:S01]  /*0200*/  LDCU UR6, c[0x0][0x388] ;  /* 0x00007100ff0677ac */ /* 0x000e620008000800 */
[----:B------:R-:W-:Y:S01]  /*0210*/  BSSY.RECONVERGENT B1, `(.L_x_35) ;  /* 0x0000064000017945 */ /* 0x000fe20003800200 */
[----:B------:R-:W-:Y:S01]  /*0220*/  IMAD.MOV.U32 R7, RZ, RZ, R0 ;  /* 0x000000ffff077224 */ /* 0x000fe200078e0000 */
[----:B------:R-:W-:-:S05]  /*0230*/  LOP3.LUT R5, R5, 0xff, RZ, 0xc0, !PT ;  /* 0x000000ff05057812 */ /* 0x000fca00078ec0ff */
[----:B------:R-:W-:Y:S02]  /*0240*/  VIADD R10, R5, 0xffffffff ;  /* 0xffffffff050a7836 */ /* 0x000fe40000000000 */
[----:B-1----:R-:W-:Y:S01]  /*0250*/  IMAD.U32 R8, RZ, RZ, UR6 ;  /* 0x00000006ff087e24 */ /* 0x002fe2000f8e00ff */
[----:B0-----:R-:W-:-:S04]  /*0260*/  SHF.R.U32.HI R6, RZ, 0x17, R3 ;  /* 0x00000017ff067819 */ /* 0x001fc80000011603 */
[----:B------:R-:W-:-:S05]  /*0270*/  LOP3.LUT R6, R6, 0xff, RZ, 0xc0, !PT ;  /* 0x000000ff06067812 */ /* 0x000fca00078ec0ff */
[----:B------:R-:W-:-:S05]  /*0280*/  VIADD R11, R6, 0xffffffff ;  /* 0xffffffff060b7836 */ /* 0x000fca0000000000 */
[----:B------:R-:W-:-:S04]  /*0290*/  ISETP.GT.U32.AND P0, PT, R11, 0xfd, PT ;  /* 0x000000fd0b00780c */ /* 0x000fc80003f04070 */
[----:B------:R-:W-:-:S13]  /*02a0*/  ISETP.GT.U32.OR P0, PT, R10, 0xfd, P0 ;  /* 0x000000fd0a00780c */ /* 0x000fda0000704470 */
[----:B------:R-:W-:Y:S01]  /*02b0*/  @!P0 IMAD.MOV.U32 R9, RZ, RZ, RZ ;  /* 0x000000ffff098224 */ /* 0x000fe200078e00ff */
[----:B------:R-:W-:Y:S06]  /*02c0*/  @!P0 BRA `(.L_x_36) ;  /* 0x00000000005c8947 */ /* 0x000fec0003800000 */
[----:B------:R-:W-:Y:S02]  /*02d0*/  FSETP.GTU.FTZ.AND P1, PT, |R3|, +INF , PT ;  /* 0x7f8000000300780b */ /* 0x000fe40003f3c200 */
[----:B------:R-:W-:-:S04]  /*02e0*/  FSETP.GTU.FTZ.AND P0, PT, |R0|, +INF , PT ;  /* 0x7f8000000000780b */ /* 0x000fc80003f1c200 */
[----:B------:R-:W-:-:S13]  /*02f0*/  PLOP3.LUT P0, PT, P0, P1, PT, 0xf8, 0x8f ;  /* 0x00000000008f781c */ /* 0x000fda0000703f70 */
[----:B------:R-:W-:Y:S05]  /*0300*/  @P0 BRA `(.L_x_37) ;  /* 0x00000004004c0947 */ /* 0x000fea0003800000 */
[----:B------:R-:W-:-:S13]  /*0310*/  LOP3.LUT P0, RZ, R8, 0x7fffffff, R7, 0xc8, !PT ;  /* 0x7fffffff08ff7812 */ /* 0x000fda000780c807 */
[----:B------:R-:W-:Y:S05]  /*0320*/  @!P0 BRA `(.L_x_38) ;  /* 0x00000004003c8947 */ /* 0x000fea0003800000 */
[C---:B------:R-:W-:Y:S02]  /*0330*/  FSETP.NEU.FTZ.AND P2, PT, |R0|.reuse, +INF , PT ;  /* 0x7f8000000000780b */ /* 0x040fe40003f5d200 */
[----:B------:R-:W-:Y:S02]  /*0340*/  FSETP.NEU.FTZ.AND P1, PT, |R3|, +INF , PT ;  /* 0x7f8000000300780b */ /* 0x000fe40003f3d200 */
[----:B------:R-:W-:-:S11]  /*0350*/  FSETP.NEU.FTZ.AND P0, PT, |R0|, +INF , PT ;  /* 0x7f8000000000780b */ /* 0x000fd60003f1d200 */
[----:B------:R-:W-:Y:S05]  /*0360*/  @!P1 BRA !P2, `(.L_x_38) ;  /* 0x00000004002c9947 */ /* 0x000fea0005000000 */
[----:B------:R-:W-:-:S04]  /*0370*/  LOP3.LUT P2, RZ, R7, 0x7fffffff, RZ, 0xc0, !PT ;  /* 0x7fffffff07ff7812 */ /* 0x000fc8000784c0ff */
[----:B------:R-:W-:-:S13]  /*0380*/  PLOP3.LUT P1, PT, P1, P2, PT, 0x2f, 0xf2 ;  /* 0x0000000000f2781c */ /* 0x000fda0000f24577 */
[----:B------:R-:W-:Y:S05]  /*0390*/  @P1 BRA `(.L_x_39) ;  /* 0x0000000400181947 */ /* 0x000fea0003800000 */
[----:B------:R-:W-:-:S04]  /*03a0*/  LOP3.LUT P1, RZ, R8, 0x7fffffff, RZ, 0xc0, !PT ;  /* 0x7fffffff08ff7812 */ /* 0x000fc8000782c0ff */
[----:B------:R-:W-:-:S13]  /*03b0*/  PLOP3.LUT P0, PT, P0, P1, PT, 0x2f, 0xf2 ;  /* 0x0000000000f2781c */ /* 0x000fda0000702577 */
[----:B------:R-:W-:Y:S05]  /*03c0*/  @P0 BRA `(.L_x_40) ;  /* 0x0000000400000947 */ /* 0x000fea0003800000 */
[----:B------:R-:W-:Y:S02]  /*03d0*/  ISETP.GE.AND P0, PT, R10, RZ, PT ;  /* 0x000000ff0a00720c */ /* 0x000fe40003f06270 */
[----:B------:R-:W-:-:S11]  /*03e0*/  ISETP.GE.AND P1, PT, R11, RZ, PT ;  /* 0x000000ff0b00720c */ /* 0x000fd60003f26270 */
[----:B------:R-:W-:Y:S02]  /*03f0*/  @P0 IMAD.MOV.U32 R9, RZ, RZ, RZ ;  /* 0x000000ffff090224 */ /* 0x000fe400078e00ff */
[----:B------:R-:W-:Y:S01]  /*0400*/  @!P0 FFMA R7, R0, 1.84467440737095516160e+19, RZ ;  /* 0x5f80000000078823 */ /* 0x000fe200000000ff */
[----:B------:R-:W-:Y:S02]  /*0410*/  @!P0 IMAD.MOV.U32 R9, RZ, RZ, -0x40 ;  /* 0xffffffc0ff098424 */ /* 0x000fe400078e00ff */
[----:B------:R-:W-:Y:S02]  /*0420*/  @!P1 FFMA R8, R3, 1.84467440737095516160e+19, RZ ;  /* 0x5f80000003089823 */ /* 0x000fe400000000ff */
[----:B------:R-:W-:-:S07]  /*0430*/  @!P1 VIADD R9, R9, 0x40 ;  /* 0x0000004009099836 */ /* 0x000fce0000000000 */
.L_x_36:
[----:B------:R-:W-:Y:S01]  /*0440*/  LEA R3, R6, 0xc0800000, 0x17 ;  /* 0xc080000006037811 */ /* 0x000fe200078eb8ff */
[----:B------:R-:W-:Y:S01]  /*0450*/  VIADD R5, R5, 0xffffff81 ;  /* 0xffffff8105057836 */ /* 0x000fe20000000000 */
[----:B------:R-:W-:Y:S03]  /*0460*/  BSSY.RECONVERGENT B2, `(.L_x_41) ;  /* 0x0000035000027945 */ /* 0x000fe60003800200 */
[----:B------:R-:W-:Y:S01]  /*0470*/  IMAD.IADD R3, R8, 0x1, -R3 ;  /* 0x0000000108037824 */ /* 0x000fe200078e0a03 */
[C---:B------:R-:W-:Y:S01]  /*0480*/  IADD3 R6, PT, PT, R5.reuse, 0x7f, -R6 ;  /* 0x0000007f05067810 */ /* 0x040fe20007ffe806 */
[----:B------:R-:W-:Y:S02]  /*0490*/  IMAD R0, R5, -0x800000, R7 ;  /* 0xff80000005007824 */ /* 0x000fe400078e0207 */
[----:B------:R-:W0:Y:S01]  /*04a0*/  MUFU.RCP R8, R3 ;  /* 0x0000000300087308 */ /* 0x000e220000001000 */
[----:B------:R-:W-:Y:S01]  /*04b0*/  FADD.FTZ R11, -R3, -RZ ;  /* 0x800000ff030b7221 */ /* 0x000fe20000010100 */
[----:B------:R-:W-:-:S03]  /*04c0*/  IMAD.IADD R6, R6, 0x1, R9 ;  /* 0x0000000106067824 */ /* 0x000fc600078e0209 */
[----:B0-----:R-:W-:-:S04]  /*04d0*/  FFMA R13, R8, R11, 1 ;  /* 0x3f800000080d7423 */ /* 0x001fc8000000000b */
[----:B------:R-:W-:-:S04]  /*04e0*/  FFMA R10, R8, R13, R8 ;  /* 0x0000000d080a7223 */ /* 0x000fc80000000008 */
[----:B------:R-:W-:-:S04]  /*04f0*/  FFMA R7, R0, R10, RZ ;  /* 0x0000000a00077223 */ /* 0x000fc800000000ff */
[----:B------:R-:W-:-:S04]  /*0500*/  FFMA R8, R11, R7, R0 ;  /* 0x000000070b087223 */ /* 0x000fc80000000000 */
[----:B------:R-:W-:-:S04]  /*0510*/  FFMA R7, R10, R8, R7 ;  /* 0x000000080a077223 */ /* 0x000fc80000000007 */
[----:B------:R-:W-:-:S04]  /*0520*/  FFMA R8, R11, R7, R0 ;  /* 0x000000070b087223 */ /* 0x000fc80000000000 */
[----:B------:R-:W-:-:S05]  /*0530*/  FFMA R0, R10, R8, R7 ;  /* 0x000000080a007223 */ /* 0x000fca0000000007 */
[----:B------:R-:W-:-:S04]  /*0540*/  SHF.R.U32.HI R3, RZ, 0x17, R0 ;  /* 0x00000017ff037819 */ /* 0x000fc80000011600 */
[----:B------:R-:W-:-:S05]  /*0550*/  LOP3.LUT R3, R3, 0xff, RZ, 0xc0, !PT ;  /* 0x000000ff03037812 */ /* 0x000fca00078ec0ff */
[----:B------:R-:W-:-:S04]  /*0560*/  IMAD.IADD R9, R3, 0x1, R6 ;  /* 0x0000000103097824 */ /* 0x000fc800078e0206 */
[----:B------:R-:W-:-:S05]  /*0570*/  VIADD R3, R9, 0xffffffff ;  /* 0xffffffff09037836 */ /* 0x000fca0000000000 */
[----:B------:R-:W-:-:S13]  /*0580*/  ISETP.GE.U32.AND P0, PT, R3, 0xfe, PT ;  /* 0x000000fe0300780c */ /* 0x000fda0003f06070 */
[----:B------:R-:W-:Y:S05]  /*0590*/  @!P0 BRA `(.L_x_42) ;  /* 0x0000000000808947 */ /* 0x000fea0003800000 */
[----:B------:R-:W-:-:S13]  /*05a0*/  ISETP.GT.AND P0, PT, R9, 0xfe, PT ;  /* 0x000000fe0900780c */ /* 0x000fda0003f04270 */
[----:B------:R-:W-:Y:S05]  /*05b0*/  @P0 BRA `(.L_x_43) ;  /* 0x00000000006c0947 */ /* 0x000fea0003800000 */
[----:B------:R-:W-:-:S13]  /*05c0*/  ISETP.GE.AND P0, PT, R9, 0x1, PT ;  /* 0x000000010900780c */ /* 0x000fda0003f06270 */
[----:B------:R-:W-:Y:S05]  /*05d0*/  @P0 BRA `(.L_x_44) ;  /* 0x0000000000740947 */ /* 0x000fea0003800000 */
[----:B------:R-:W-:Y:S02]  /*05e0*/  ISETP.GE.AND P0, PT, R9, -0x18, PT ;  /* 0xffffffe80900780c */ /* 0x000fe40003f06270 */
[----:B------:R-:W-:-:S11]  /*05f0*/  LOP3.LUT R0, R0, 0x80000000, RZ, 0xc0, !PT ;  /* 0x8000000000007812 */ /* 0x000fd600078ec0ff */
[----:B------:R-:W-:Y:S05]  /*0600*/  @!P0 BRA `(.L_x_44) ;  /* 0x0000000000688947 */ /* 0x000fea0003800000 */
[CCC-:B------:R-:W-:Y:S01]  /*0610*/  FFMA.RZ R3, R10.reuse, R8.reuse, R7.reuse ;  /* 0x000000080a037223 */ /* 0x1c0fe2000000c007 */
[CCC-:B------:R-:W-:Y:S01]  /*0620*/  FFMA.RM R6, R10.reuse, R8.reuse, R7.reuse ;  /* 0x000000080a067223 */ /* 0x1c0fe20000004007 */
[C---:B------:R-:W-:Y:S02]  /*0630*/  ISETP.NE.AND P2, PT, R9.reuse, RZ, PT ;  /* 0x000000ff0900720c */ /* 0x040fe40003f45270 */
[----:B------:R-:W-:Y:S02]  /*0640*/  ISETP.NE.AND P1, PT, R9, RZ, PT ;  /* 0x000000ff0900720c */ /* 0x000fe40003f25270 */
[----:B------:R-:W-:Y:S01]  /*0650*/  LOP3.LUT R5, R3, 0x7fffff, RZ, 0xc0, !PT ;  /* 0x007fffff03057812 */ /* 0x000fe200078ec0ff */
[----:B------:R-:W-:Y:S01]  /*0660*/  FFMA.RP R3, R10, R8, R7 ;  /* 0x000000080a037223 */ /* 0x000fe20000008007 */
[----:B------:R-:W-:Y:S02]  /*0670*/  VIADD R8, R9, 0x20 ;  /* 0x0000002009087836 */ /* 0x000fe40000000000 */
[----:B------:R-:W-:Y:S01]  /*0680*/  LOP3.LUT R5, R5, 0x800000, RZ, 0xfc, !PT ;  /* 0x0080000005057812 */ /* 0x000fe200078efcff */
[----:B------:R-:W-:Y:S01]  /*0690*/  IMAD.MOV R7, RZ, RZ, -R9 ;  /* 0x000000ffff077224 */ /* 0x000fe200078e0a09 */
[----:B------:R-:W-:-:S02]  /*06a0*/  FSETP.NEU.FTZ.AND P0, PT, R3, R6, PT ;  /* 0x000000060300720b */ /* 0x000fc40003f1d000 */
[----:B------:R-:W-:Y:S02]  /*06b0*/  SHF.L.U32 R8, R5, R8, RZ ;  /* 0x0000000805087219 */ /* 0x000fe400000006ff */
[----:B------:R-:W-:Y:S02]  /*06c0*/  SEL R6, R7, RZ, P2 ;  /* 0x000000ff07067207 */ /* 0x000fe40001000000 */
[----:B------:R-:W-:Y:S02]  /*06d0*/  ISETP.NE.AND P1, PT, R8, RZ, P1 ;  /* 0x000000ff0800720c */ /* 0x000fe40000f25270 */
[----:B------:R-:W-:Y:S02]  /*06e0*/  SHF.R.U32.HI R6, RZ, R6, R5 ;  /* 0x00000006ff067219 */ /* 0x000fe40000011605 */
[----:B------:R-:W-:Y:S02]  /*06f0*/  PLOP3.LUT P0, PT, P0, P1, PT, 0xf8, 0x8f ;  /* 0x00000000008f781c */ /* 0x000fe40000703f70 */
[----:B------:R-:W-:-:S02]  /*0700*/  SHF.R.U32.HI R8, RZ, 0x1, R6 ;  /* 0x00000001ff087819 */ /* 0x000fc40000011606 */
[----:B------:R-:W-:-:S04]  /*0710*/  SEL R3, RZ, 0x1, !P0 ;  /* 0x00000001ff037807 */ /* 0x000fc80004000000 */
[----:B------:R-:W-:-:S04]  /*0720*/  LOP3.LUT R3, R3, 0x1, R8, 0xf8, !PT ;  /* 0x0000000103037812 */ /* 0x000fc800078ef808 */
[----:B------:R-:W-:-:S05]  /*0730*/  LOP3.LUT R3, R3, R6, RZ, 0xc0, !PT ;  /* 0x0000000603037212 */ /* 0x000fca00078ec0ff */
[----:B------:R-:W-:-:S05]  /*0740*/  IMAD.IADD R3, R8, 0x1, R3 ;  /* 0x0000000108037824 */ /* 0x000fca00078e0203 */
[----:B------:R-:W-:Y:S01]  /*0750*/  LOP3.LUT R0, R3, R0, RZ, 0xfc, !PT ;  /* 0x0000000003007212 */ /* 0x000fe200078efcff */
[----:B------:R-:W-:Y:S06]  /*0760*/  BRA `(.L_x_44) ;  /* 0x0000000000107947 */ /* 0x000fec0003800000 */
.L_x_43:
[----:B------:R-:W-:-:S04]  /*0770*/  LOP3.LUT R0, R0, 0x80000000, RZ, 0xc0, !PT ;  /* 0x8000000000007812 */ /* 0x000fc800078ec0ff */
[----:B------:R-:W-:Y:S01]  /*0780*/  LOP3.LUT R0, R0, 0x7f800000, RZ, 0xfc, !PT ;  /* 0x7f80000000007812 */ /* 0x000fe200078efcff */
[----:B------:R-:W-:Y:S06]  /*0790*/  BRA `(.L_x_44) ;  /* 0x0000000000047947 */ /* 0x000fec0003800000 */
.L_x_42:
[----:B------:R-:W-:-:S07]  /*07a0*/  IMAD R0, R6, 0x800000, R0 ;  /* 0x0080000006007824 */ /* 0x000fce00078e0200 */
.L_x_44:
[----:B------:R-:W-:Y:S05]  /*07b0*/  BSYNC.RECONVERGENT B2 ;  /* 0x0000000000027941 */ /* 0x000fea0003800200 */
.L_x_41:
[----:B------:R-:W-:Y:S05]  /*07c0*/  BRA `(.L_x_45) ;  /* 0x0000000000207947 */ /* 0x000fea0003800000 */
.L_x_40:
[----:B------:R-:W-:-:S04]  /*07d0*/  LOP3.LUT R0, R8, 0x80000000, R7, 0x48, !PT ;  /* 0x8000000008007812 */ /* 0x000fc800078e4807 */
[----:B------:R-:W-:Y:S01]  /*07e0*/  LOP3.LUT R0, R0, 0x7f800000, RZ, 0xfc, !PT ;  /* 0x7f80000000007812 */ /* 0x000fe200078efcff */
[----:B------:R-:W-:Y:S06]  /*07f0*/  BRA `(.L_x_45) ;  /* 0x0000000000147947 */ /* 0x000fec0003800000 */
.L_x_39:
[----:B------:R-:W-:Y:S01]  /*0800*/  LOP3.LUT R0, R8, 0x80000000, R7, 0x48, !PT ;  /* 0x8000000008007812 */ /* 0x000fe200078e4807 */
[----:B------:R-:W-:Y:S06]  /*0810*/  BRA `(.L_x_45) ;  /* 0x00000000000c7947 */ /* 0x000fec0003800000 */
.L_x_38:
[----:B------:R-:W0:Y:S01]  /*0820*/  MUFU.RSQ R0, -QNAN ;  /* 0xffc0000000007908 */ /* 0x000e220000001400 */
[----:B------:R-:W-:Y:S05]  /*0830*/  BRA `(.L_x_45) ;  /* 0x0000000000047947 */ /* 0x000fea0003800000 */
.L_x_37:
[----:B------:R-:W-:-:S07]  /*0840*/  FADD.FTZ R0, R0, R3 ;  /* 0x0000000300007221 */ /* 0x000fce0000010000 */
.L_x_45:
[----:B------:R-:W-:Y:S05]  /*0850*/  BSYNC.RECONVERGENT B1 ;  /* 0x0000000000017941 */ /* 0x000fea0003800200 */
.L_x_35:
[----:B------:R-:W-:-:S04]  /*0860*/  IMAD.MOV.U32 R5, RZ, RZ, 0x0 ;  /* 0x00000000ff057424 */ /* 0x000fc800078e00ff */
[----:B0-----:R-:W-:Y:S05]  /*0870*/  RET.REL.NODEC R4 `(div_scalar_f32) ;  /* 0xfffffff404e07950 */ /* 0x001fea0003c3ffff */
.L_x_46:
        /* <DEDUP_REMOVED lines=16> */
.L_x_53:


//--------------------- .text.mul_scalar_f32      --------------------------
	.section	.text.mul_scalar_f32,"ax",@progbits
	.align	128
        .global         mul_scalar_f32
        .type           mul_scalar_f32,@function
        .size           mul_scalar_f32,(.L_x_69 - mul_scalar_f32)
        .other          mul_scalar_f32,@"STO_CUDA_ENTRY STV_DEFAULT"
mul_scalar_f32:
.text.mul_scalar_f32:
        /* <DEDUP_REMOVED lines=15> */
[----:B--2---:R-:W-:-:S05]  /*00f0*/  FMUL R7, R2, UR6 ;  /* 0x0000000602077c20 */ /* 0x004fca0008400000 */
[----:B------:R-:W-:Y:S01]  /*0100*/  STG.E desc[UR4][R4.64], R7 ;  /* 0x0000000704007986 */ /* 0x000fe2000c101904 */
[----:B------:R-:W-:Y:S05]  /*0110*/  EXIT ;  /* 0x000000000000794d */ /* 0x000fea0003800000 */
.L_x_47:
        /* <DEDUP_REMOVED lines=14> */
.L_x_69:


//--------------------- .text.sub_scalar_f32      --------------------------
	.section	.text.sub_scalar_f32,"ax",@progbits
	.align	128
        .global         sub_scalar_f32
        .type           sub_scalar_f32,@function
        .size           sub_scalar_f32,(.L_x_70 - sub_scalar_f32)
        .other          sub_scalar_f32,@"STO_CUDA_ENTRY STV_DEFAULT"
sub_scalar_f32:
.text.sub_scalar_f32:
        /* <DEDUP_REMOVED lines=15> */
[----:B--2---:R-:W-:-:S05]  /*00f0*/  FADD R7, R2, -UR6 ;  /* 0x8000000602077e21 */ /* 0x004fca0008000000 */
[----:B------:R-:W-:Y:S01]  /*0100*/  STG.E desc[UR4][R4.64], R7 ;  /* 0x0000000704007986 */ /* 0x000fe2000c101904 */
[----:B------:R-:W-:Y:S05]  /*0110*/  EXIT ;  /* 0x000000000000794d */ /* 0x000fea0003800000 */
.L_x_48:
        /* <DEDUP_REMOVED lines=14> */
.L_x_70:


//--------------------- .text.add_scalar_f32      --------------------------
	.section	.text.add_scalar_f32,"ax",@progbits
	.align	128
        .global         add_scalar_f32
        .type           add_scalar_f32,@function
        .size           add_scalar_f32,(.L_x_71 - add_scalar_f32)
        .other          add_scalar_f32,@"STO_CUDA_ENTRY STV_DEFAULT"
add_scalar_f32:
.text.add_scalar_f32:
        /* <DEDUP_REMOVED lines=15> */
[----:B--2---:R-:W-:-:S05]  /*00f0*/  FADD R7, R2, UR6 ;  /* 0x0000000602077e21 */ /* 0x004fca0008000000 */
[----:B------:R-:W-:Y:S01]  /*0100*/  STG.E desc[UR4][R4.64], R7 ;  /* 0x0000000704007986 */ /* 0x000fe2000c101904 */
[----:B------:R-:W-:Y:S05]  /*0110*/  EXIT ;  /* 0x000000000000794d */ /* 0x000fea0003800000 */
.L_x_49:
        /* <DEDUP_REMOVED lines=14> */
.L_x_71:


//--------------------- .nv.shared.reserved.0     --------------------------
	.section	.nv.shared.reserved.0,"aw",@nobits
	.weak		__nv_reservedSMEM_offset_0_alias
	.size		__nv_reservedSMEM_offset_0_alias, 0, 64
	.other		__nv_reservedSMEM_offset_0_alias,@"STO_CUDA_RESERVED_SHARED STV_DEFAULT"
__nv_reservedSMEM_offset_0_alias:
	.zero		0
	.zero		64


//--------------------- .nv.constant0.div_scalar_i64 --------------------------
	.section	.nv.constant0.div_scalar_i64,"a",@progbits
	.sectionflags	@""
	.align	4
.nv.constant0.div_scalar_i64:
	.zero		924


//--------------------- .nv.constant0.mul_scalar_i64 --------------------------
	.section	.nv.constant0.mul_scalar_i64,"a",@progbits
	.sectionflags	@""
	.align	4
.nv.constant0.mul_scalar_i64:
	.zero		924


//--------------------- .nv.constant0.sub_scalar_i64 --------------------------
	.section	.nv.constant0.sub_scalar_i64,"a",@progbits
	.sectionflags	@""
	.align	4
.nv.constant0.sub_scalar_i64:
	.zero		924


//--------------------- .nv.constant0.add_scalar_i64 --------------------------
	.section	.nv.constant0.add_scalar_i64,"a",@progbits
	.sectionflags	@""
	.align	4
.nv.constant0.add_scalar_i64:
	.zero		924


//--------------------- .nv.constant0.div_scalar_i32 --------------------------
	.section	.nv.constant0.div_scalar_i32,"a",@progbits
	.sectionflags	@""
	.align	4
.nv.constant0.div_scalar_i32:
	.zero		924


//--------------------- .nv.constant0.mul_scalar_i32 --------------------------
	.section	.nv.constant0.mul_scalar_i32,"a",@progbits
	.sectionflags	@""
	.align	4
.nv.constant0.mul_scalar_i32:
	.zero		924


//--------------------- .nv.constant0.sub_scalar_i32 --------------------------
	.section	.nv.constant0.sub_scalar_i32,"a",@progbits
	.sectionflags	@""
	.align	4
.nv.constant0.sub_scalar_i32:
	.zero		924


//--------------------- .nv.constant0.add_scalar_i32 --------------------------
	.section	.nv.constant0.add_scalar_i32,"a",@progbits
	.sectionflags	@""
	.align	4
.nv.constant0.add_scalar_i32:
	.zero		924


//--------------------- .nv.constant0.pow_scalar_f64 --------------------------
	.section	.nv.constant0.pow_scalar_f64,"a",@progbits
	.sectionflags	@""
	.align	4
.nv.constant0.pow_scalar_f64:
	.zero		924


//--------------------- .nv.constant0.div_scalar_f64 --------------------------
	.section	.nv.constant0.div_scalar_f64,"a",@progbits
	.sectionflags	@""
	.align	4
.nv.constant0.div_scalar_f64:
	.zero		924


//--------------------- .nv.constant0.mul_scalar_f64 --------------------------
	.section	.nv.constant0.mul_scalar_f64,"a",@progbits
	.sectionflags	@""
	.align	4
.nv.constant0.mul_scalar_f64:
	.zero		924


//--------------------- .nv.constant0.sub_scalar_f64 --------------------------
	.section	.nv.constant0.sub_scalar_f64,"a",@progbits
	.sectionflags	@""
	.align	4
.nv.constant0.sub_scalar_f64:
	.zero		924


//--------------------- .nv.constant0.add_scalar_f64 --------------------------
	.section	.nv.constant0.add_scalar_f64,"a",@progbits
	.sectionflags	@""
	.align	4
.nv.constant0.add_scalar_f64:
	.zero		924


//--------------------- .nv.constant0.pow_scalar_f32 --------------------------
	.section	.nv.constant0.pow_scalar_f32,"a",@progbits
	.sectionflags	@""
	.align	4
.nv.constant0.pow_scalar_f32:
	.zero		924


//--------------------- .nv.constant0.div_scalar_f32 --------------------------
	.section	.nv.constant0.div_scalar_f32,"a",@progbits
	.sectionflags	@""
	.align	4
.nv.constant0.div_scalar_f32:
	.zero		924


//--------------------- .nv.constant0.mul_scalar_f32 --------------------------
	.section	.nv.constant0.mul_scalar_f32,"a",@progbits
	.sectionflags	@""
	.align	4
.nv.constant0.mul_scalar_f32:
	.zero		924


//--------------------- .nv.constant0.sub_scalar_f32 --------------------------
	.section	.nv.constant0.sub_scalar_f32,"a",@progbits
	.sectionflags	@""
	.align	4
.nv.constant0.sub_scalar_f32:
	.zero		924


//--------------------- .nv.constant0.add_scalar_f32 --------------------------
	.section	.nv.constant0.add_scalar_f32,"a",@progbits
	.sectionflags	@""
	.align	4
.nv.constant0.add_scalar_f32:
	.zero		924


//--------------------- SYMBOLS --------------------------

	.type		.nv.reservedSmem.offset0,@object
	.size		.nv.reservedSmem.offset0,0x4
